//
// Generated by NVIDIA NVVM Compiler
//
// Compiler Build ID: CL-36424714
// Cuda compilation tools, release 13.0, V13.0.88
// Based on NVVM 20.0.0
//

.version 9.0
.target sm_100
.address_size 64

	// .globl	_Z16evacuationKerneliPKiS0_S0_S0_PKxS2_xPxS3_S3_S3_

.visible .entry _Z16evacuationKerneliPKiS0_S0_S0_PKxS2_xPxS3_S3_S3_(
	.param .u32 _Z16evacuationKerneliPKiS0_S0_S0_PKxS2_xPxS3_S3_S3__param_0,
	.param .u64 .ptr .align 1 _Z16evacuationKerneliPKiS0_S0_S0_PKxS2_xPxS3_S3_S3__param_1,
	.param .u64 .ptr .align 1 _Z16evacuationKerneliPKiS0_S0_S0_PKxS2_xPxS3_S3_S3__param_2,
	.param .u64 .ptr .align 1 _Z16evacuationKerneliPKiS0_S0_S0_PKxS2_xPxS3_S3_S3__param_3,
	.param .u64 .ptr .align 1 _Z16evacuationKerneliPKiS0_S0_S0_PKxS2_xPxS3_S3_S3__param_4,
	.param .u64 .ptr .align 1 _Z16evacuationKerneliPKiS0_S0_S0_PKxS2_xPxS3_S3_S3__param_5,
	.param .u64 .ptr .align 1 _Z16evacuationKerneliPKiS0_S0_S0_PKxS2_xPxS3_S3_S3__param_6,
	.param .u64 _Z16evacuationKerneliPKiS0_S0_S0_PKxS2_xPxS3_S3_S3__param_7,
	.param .u64 .ptr .align 1 _Z16evacuationKerneliPKiS0_S0_S0_PKxS2_xPxS3_S3_S3__param_8,
	.param .u64 .ptr .align 1 _Z16evacuationKerneliPKiS0_S0_S0_PKxS2_xPxS3_S3_S3__param_9,
	.param .u64 .ptr .align 1 _Z16evacuationKerneliPKiS0_S0_S0_PKxS2_xPxS3_S3_S3__param_10,
	.param .u64 .ptr .align 1 _Z16evacuationKerneliPKiS0_S0_S0_PKxS2_xPxS3_S3_S3__param_11
)
{
	.reg .pred 	%p<17>;
	.reg .b32 	%r<60>;
	.reg .b64 	%rd<207>;

	ld.param.u32 	%r28, [_Z16evacuationKerneliPKiS0_S0_S0_PKxS2_xPxS3_S3_S3__param_0];
	ld.param.u64 	%rd60, [_Z16evacuationKerneliPKiS0_S0_S0_PKxS2_xPxS3_S3_S3__param_1];
	ld.param.u64 	%rd67, [_Z16evacuationKerneliPKiS0_S0_S0_PKxS2_xPxS3_S3_S3__param_2];
	ld.param.u64 	%rd68, [_Z16evacuationKerneliPKiS0_S0_S0_PKxS2_xPxS3_S3_S3__param_3];
	ld.param.u64 	%rd69, [_Z16evacuationKerneliPKiS0_S0_S0_PKxS2_xPxS3_S3_S3__param_4];
	ld.param.u64 	%rd61, [_Z16evacuationKerneliPKiS0_S0_S0_PKxS2_xPxS3_S3_S3__param_5];
	ld.param.u64 	%rd62, [_Z16evacuationKerneliPKiS0_S0_S0_PKxS2_xPxS3_S3_S3__param_6];
	ld.param.u64 	%rd63, [_Z16evacuationKerneliPKiS0_S0_S0_PKxS2_xPxS3_S3_S3__param_7];
	ld.param.u64 	%rd70, [_Z16evacuationKerneliPKiS0_S0_S0_PKxS2_xPxS3_S3_S3__param_8];
	ld.param.u64 	%rd64, [_Z16evacuationKerneliPKiS0_S0_S0_PKxS2_xPxS3_S3_S3__param_9];
	ld.param.u64 	%rd66, [_Z16evacuationKerneliPKiS0_S0_S0_PKxS2_xPxS3_S3_S3__param_11];
	cvta.to.global.u64 	%rd1, %rd70;
	cvta.to.global.u64 	%rd2, %rd69;
	cvta.to.global.u64 	%rd3, %rd68;
	cvta.to.global.u64 	%rd4, %rd67;
	mov.u32 	%r29, %ctaid.x;
	mov.u32 	%r30, %ntid.x;
	mov.u32 	%r31, %tid.x;
	mad.lo.s32 	%r1, %r29, %r30, %r31;
	setp.ge.s32 	%p1, %r1, %r28;
	@%p1 bra 	$L__BB0_34;
	cvta.to.global.u64 	%rd72, %rd61;
	cvta.to.global.u64 	%rd73, %rd62;
	cvta.to.global.u64 	%rd74, %rd60;
	mul.wide.s32 	%rd75, %r1, 8;
	add.s64 	%rd5, %rd72, %rd75;
	add.s64 	%rd6, %rd73, %rd75;
	mul.wide.s32 	%rd76, %r1, 4;
	add.s64 	%rd77, %rd74, %rd76;
	ld.global.u32 	%r58, [%rd77];
	ld.global.u32 	%r3, [%rd77+4];
	setp.ge.s32 	%p2, %r58, %r3;
	mov.b64 	%rd205, 0;
	@%p2 bra 	$L__BB0_31;
	ld.global.u64 	%rd80, [%rd6];
	ld.global.u64 	%rd81, [%rd5];
	add.s64 	%rd82, %rd81, %rd80;
	add.s64 	%rd7, %rd82, -1;
	sub.s32 	%r4, %r3, %r58;
	sub.s32 	%r32, %r58, %r3;
	setp.gt.u32 	%p3, %r32, -4;
	mov.b64 	%rd205, 0;
	@%p3 bra 	$L__BB0_17;
	and.b32  	%r33, %r4, -4;
	neg.s32 	%r56, %r33;
	mov.b64 	%rd205, 0;
$L__BB0_4:
	.pragma "nounroll";
	mul.wide.s32 	%rd84, %r58, 4;
	add.s64 	%rd85, %rd4, %rd84;
	add.s64 	%rd9, %rd85, 8;
	ld.global.u32 	%r8, [%rd85];
	mul.wide.s32 	%rd86, %r8, 4;
	add.s64 	%rd87, %rd3, %rd86;
	ld.global.u32 	%r9, [%rd87];
	add.s64 	%rd88, %rd2, %rd86;
	ld.global.s32 	%rd10, [%rd88];
	add.s64 	%rd11, %rd7, %rd10;
	or.b64  	%rd89, %rd11, %rd10;
	and.b64  	%rd90, %rd89, -4294967296;
	setp.ne.s64 	%p4, %rd90, 0;
	@%p4 bra 	$L__BB0_6;
	cvt.u32.u64 	%r34, %rd10;
	cvt.u32.u64 	%r35, %rd11;
	div.u32 	%r36, %r35, %r34;
	cvt.u64.u32 	%rd194, %r36;
	bra.uni 	$L__BB0_7;
$L__BB0_6:
	div.s64 	%rd194, %rd11, %rd10;
$L__BB0_7:
	cvt.s64.s32 	%rd91, %r9;
	cvt.s64.s32 	%rd92, %rd194;
	mul.lo.s64 	%rd93, %rd91, %rd92;
	mul.wide.s32 	%rd94, %r8, 8;
	add.s64 	%rd95, %rd1, %rd94;
	atom.global.max.s64 	%rd96, [%rd95], %rd205;
	max.s64 	%rd97, %rd205, %rd96;
	mad.lo.s64 	%rd15, %rd93, 12, %rd97;
	atom.global.max.s64 	%rd98, [%rd95], %rd15;
	ld.global.u32 	%r10, [%rd9+-4];
	mul.wide.s32 	%rd99, %r10, 4;
	add.s64 	%rd100, %rd3, %rd99;
	ld.global.u32 	%r11, [%rd100];
	add.s64 	%rd101, %rd2, %rd99;
	ld.global.s32 	%rd16, [%rd101];
	add.s64 	%rd17, %rd7, %rd16;
	or.b64  	%rd102, %rd17, %rd16;
	and.b64  	%rd103, %rd102, -4294967296;
	setp.ne.s64 	%p5, %rd103, 0;
	@%p5 bra 	$L__BB0_9;
	cvt.u32.u64 	%r37, %rd16;
	cvt.u32.u64 	%r38, %rd17;
	div.u32 	%r39, %r38, %r37;
	cvt.u64.u32 	%rd195, %r39;
	bra.uni 	$L__BB0_10;
$L__BB0_9:
	div.s64 	%rd195, %rd17, %rd16;
$L__BB0_10:
	cvt.s64.s32 	%rd104, %r11;
	cvt.s64.s32 	%rd105, %rd195;
	mul.lo.s64 	%rd106, %rd104, %rd105;
	mul.wide.s32 	%rd107, %r10, 8;
	add.s64 	%rd108, %rd1, %rd107;
	atom.global.max.s64 	%rd109, [%rd108], %rd15;
	max.s64 	%rd110, %rd15, %rd109;
	mad.lo.s64 	%rd21, %rd106, 12, %rd110;
	atom.global.max.s64 	%rd111, [%rd108], %rd21;
	ld.global.u32 	%r12, [%rd9];
	mul.wide.s32 	%rd112, %r12, 4;
	add.s64 	%rd113, %rd3, %rd112;
	ld.global.u32 	%r13, [%rd113];
	add.s64 	%rd114, %rd2, %rd112;
	ld.global.s32 	%rd22, [%rd114];
	add.s64 	%rd23, %rd7, %rd22;
	or.b64  	%rd115, %rd23, %rd22;
	and.b64  	%rd116, %rd115, -4294967296;
	setp.ne.s64 	%p6, %rd116, 0;
	@%p6 bra 	$L__BB0_12;
	cvt.u32.u64 	%r40, %rd22;
	cvt.u32.u64 	%r41, %rd23;
	div.u32 	%r42, %r41, %r40;
	cvt.u64.u32 	%rd196, %r42;
	bra.uni 	$L__BB0_13;
$L__BB0_12:
	div.s64 	%rd196, %rd23, %rd22;
$L__BB0_13:
	cvt.s64.s32 	%rd117, %r13;
	cvt.s64.s32 	%rd118, %rd196;
	mul.lo.s64 	%rd119, %rd117, %rd118;
	mul.wide.s32 	%rd120, %r12, 8;
	add.s64 	%rd121, %rd1, %rd120;
	atom.global.max.s64 	%rd122, [%rd121], %rd21;
	max.s64 	%rd123, %rd21, %rd122;
	mad.lo.s64 	%rd27, %rd119, 12, %rd123;
	atom.global.max.s64 	%rd124, [%rd121], %rd27;
	ld.global.u32 	%r14, [%rd9+4];
	mul.wide.s32 	%rd125, %r14, 4;
	add.s64 	%rd126, %rd3, %rd125;
	ld.global.u32 	%r15, [%rd126];
	add.s64 	%rd127, %rd2, %rd125;
	ld.global.s32 	%rd28, [%rd127];
	add.s64 	%rd29, %rd7, %rd28;
	or.b64  	%rd128, %rd29, %rd28;
	and.b64  	%rd129, %rd128, -4294967296;
	setp.ne.s64 	%p7, %rd129, 0;
	@%p7 bra 	$L__BB0_15;
	cvt.u32.u64 	%r43, %rd28;
	cvt.u32.u64 	%r44, %rd29;
	div.u32 	%r45, %r44, %r43;
	cvt.u64.u32 	%rd197, %r45;
	bra.uni 	$L__BB0_16;
$L__BB0_15:
	div.s64 	%rd197, %rd29, %rd28;
$L__BB0_16:
	cvt.s64.s32 	%rd130, %r15;
	cvt.s64.s32 	%rd131, %rd197;
	mul.lo.s64 	%rd132, %rd130, %rd131;
	mul.wide.s32 	%rd133, %r14, 8;
	add.s64 	%rd134, %rd1, %rd133;
	atom.global.max.s64 	%rd135, [%rd134], %rd27;
	max.s64 	%rd136, %rd27, %rd135;
	mad.lo.s64 	%rd205, %rd132, 12, %rd136;
	atom.global.max.s64 	%rd137, [%rd134], %rd205;
	add.s32 	%r58, %r58, 4;
	add.s32 	%r56, %r56, 4;
	setp.ne.s32 	%p8, %r56, 0;
	@%p8 bra 	$L__BB0_4;
$L__BB0_17:
	and.b32  	%r19, %r4, 3;
	setp.eq.s32 	%p9, %r19, 0;
	@%p9 bra 	$L__BB0_31;
	setp.eq.s32 	%p10, %r19, 1;
	@%p10 bra 	$L__BB0_26;
	mul.wide.s32 	%rd139, %r58, 4;
	add.s64 	%rd36, %rd4, %rd139;
	ld.global.u32 	%r20, [%rd36];
	mul.wide.s32 	%rd140, %r20, 4;
	add.s64 	%rd141, %rd3, %rd140;
	ld.global.u32 	%r21, [%rd141];
	add.s64 	%rd142, %rd2, %rd140;
	ld.global.s32 	%rd37, [%rd142];
	add.s64 	%rd38, %rd7, %rd37;
	or.b64  	%rd143, %rd38, %rd37;
	and.b64  	%rd144, %rd143, -4294967296;
	setp.ne.s64 	%p11, %rd144, 0;
	@%p11 bra 	$L__BB0_21;
	cvt.u32.u64 	%r46, %rd37;
	cvt.u32.u64 	%r47, %rd38;
	div.u32 	%r48, %r47, %r46;
	cvt.u64.u32 	%rd200, %r48;
	bra.uni 	$L__BB0_22;
$L__BB0_21:
	div.s64 	%rd200, %rd38, %rd37;
$L__BB0_22:
	cvt.s64.s32 	%rd145, %r21;
	cvt.s64.s32 	%rd146, %rd200;
	mul.lo.s64 	%rd147, %rd145, %rd146;
	mul.wide.s32 	%rd148, %r20, 8;
	add.s64 	%rd149, %rd1, %rd148;
	atom.global.max.s64 	%rd150, [%rd149], %rd205;
	max.s64 	%rd151, %rd205, %rd150;
	mad.lo.s64 	%rd42, %rd147, 12, %rd151;
	atom.global.max.s64 	%rd152, [%rd149], %rd42;
	ld.global.u32 	%r22, [%rd36+4];
	mul.wide.s32 	%rd153, %r22, 4;
	add.s64 	%rd154, %rd3, %rd153;
	ld.global.u32 	%r23, [%rd154];
	add.s64 	%rd155, %rd2, %rd153;
	ld.global.s32 	%rd43, [%rd155];
	add.s64 	%rd44, %rd7, %rd43;
	or.b64  	%rd156, %rd44, %rd43;
	and.b64  	%rd157, %rd156, -4294967296;
	setp.ne.s64 	%p12, %rd157, 0;
	@%p12 bra 	$L__BB0_24;
	cvt.u32.u64 	%r49, %rd43;
	cvt.u32.u64 	%r50, %rd44;
	div.u32 	%r51, %r50, %r49;
	cvt.u64.u32 	%rd201, %r51;
	bra.uni 	$L__BB0_25;
$L__BB0_24:
	div.s64 	%rd201, %rd44, %rd43;
$L__BB0_25:
	cvt.s64.s32 	%rd158, %r23;
	cvt.s64.s32 	%rd159, %rd201;
	mul.lo.s64 	%rd160, %rd158, %rd159;
	mul.wide.s32 	%rd161, %r22, 8;
	add.s64 	%rd162, %rd1, %rd161;
	atom.global.max.s64 	%rd163, [%rd162], %rd42;
	max.s64 	%rd164, %rd42, %rd163;
	mad.lo.s64 	%rd205, %rd160, 12, %rd164;
	atom.global.max.s64 	%rd165, [%rd162], %rd205;
	add.s32 	%r58, %r58, 2;
$L__BB0_26:
	and.b32  	%r52, %r4, 1;
	setp.eq.b32 	%p13, %r52, 1;
	not.pred 	%p14, %p13;
	@%p14 bra 	$L__BB0_31;
	mul.wide.s32 	%rd166, %r58, 4;
	add.s64 	%rd167, %rd4, %rd166;
	ld.global.u32 	%r26, [%rd167];
	mul.wide.s32 	%rd168, %r26, 4;
	add.s64 	%rd169, %rd3, %rd168;
	ld.global.u32 	%r27, [%rd169];
	add.s64 	%rd170, %rd2, %rd168;
	ld.global.s32 	%rd51, [%rd170];
	add.s64 	%rd52, %rd7, %rd51;
	or.b64  	%rd171, %rd52, %rd51;
	and.b64  	%rd172, %rd171, -4294967296;
	setp.ne.s64 	%p15, %rd172, 0;
	@%p15 bra 	$L__BB0_29;
	cvt.u32.u64 	%r53, %rd51;
	cvt.u32.u64 	%r54, %rd52;
	div.u32 	%r55, %r54, %r53;
	cvt.u64.u32 	%rd204, %r55;
	bra.uni 	$L__BB0_30;
$L__BB0_29:
	div.s64 	%rd204, %rd52, %rd51;
$L__BB0_30:
	cvt.s64.s32 	%rd173, %r27;
	cvt.s64.s32 	%rd174, %rd204;
	mul.lo.s64 	%rd175, %rd173, %rd174;
	mul.wide.s32 	%rd176, %r26, 8;
	add.s64 	%rd177, %rd1, %rd176;
	atom.global.max.s64 	%rd178, [%rd177], %rd205;
	max.s64 	%rd179, %rd205, %rd178;
	mad.lo.s64 	%rd205, %rd175, 12, %rd179;
	atom.global.max.s64 	%rd180, [%rd177], %rd205;
$L__BB0_31:
	ld.param.u64 	%rd192, [_Z16evacuationKerneliPKiS0_S0_S0_PKxS2_xPxS3_S3_S3__param_10];
	cvta.to.global.u64 	%rd182, %rd64;
	mul.wide.s32 	%rd183, %r1, 8;
	add.s64 	%rd184, %rd182, %rd183;
	st.global.u64 	[%rd184], %rd205;
	ld.global.u64 	%rd185, [%rd5];
	cvta.to.global.u64 	%rd186, %rd192;
	add.s64 	%rd187, %rd186, %rd183;
	st.global.u64 	[%rd187], %rd185;
	mul.lo.s64 	%rd188, %rd63, 12;
	setp.gt.s64 	%p16, %rd205, %rd188;
	mov.b64 	%rd206, 0;
	@%p16 bra 	$L__BB0_33;
	ld.global.u64 	%rd206, [%rd6];
$L__BB0_33:
	cvta.to.global.u64 	%rd189, %rd66;
	add.s64 	%rd191, %rd189, %rd183;
	st.global.u64 	[%rd191], %rd206;
$L__BB0_34:
	ret;

}


// ===== COMPILED SASS (sm_100) =====

	.target	sm_100

	.elftype	@"ET_EXEC"


//--------------------- .note.nv.tkinfo           --------------------------
	.section	.note.nv.tkinfo,"",@"SHT_NOTE"
	.sectionflags	@"SHF_NOTE_NV_TKINFO"
	.tkinfo
        /*0018*/ 	.word	0x00000002
        /*0030*/ 	.string	""
        /*0030*/ 	.string	"ptxas"
        /*0030*/ 	.string	"Cuda compilation tools, release 13.0, V13.0.88"
        /*0030*/ 	.string	"Build cuda_13.0.r13.0/compiler.36424714_0"
        /*0030*/ 	.string	"-arch sm_100 -m 64 "



//--------------------- .note.nv.cuinfo           --------------------------
	.section	.note.nv.cuinfo,"",@"SHT_NOTE"
	.sectionflags	@"SHF_NOTE_NV_CUINFO"
        /*0018*/ 	.short	0x0002
        /*001a*/ 	.short	0x0064
        /*001c*/ 	.short	0x0082
	.zero		2


//--------------------- .nv.info                  --------------------------
	.section	.nv.info,"",@"SHT_CUDA_INFO"
	.align	4


	//----- nvinfo : EIATTR_REGCOUNT
	.align		4
        /*0000*/ 	.byte	0x04, 0x2f
        /*0002*/ 	.short	(.L_1 - .L_0)
	.align		4
.L_0:
        /*0004*/ 	.word	index@(_Z16evacuationKerneliPKiS0_S0_S0_PKxS2_xPxS3_S3_S3_)
        /*0008*/ 	.word	0x0000002c


	//----- nvinfo : EIATTR_FRAME_SIZE
	.align		4
.L_1:
        /*000c*/ 	.byte	0x04, 0x11
        /*000e*/ 	.short	(.L_3 - .L_2)
	.align		4
.L_2:
        /*0010*/ 	.word	index@($__internal_0_$__cuda_sm20_div_s64)
        /*0014*/ 	.word	0x00000000


	//----- nvinfo : EIATTR_FRAME_SIZE
	.align		4
.L_3:
        /*0018*/ 	.byte	0x04, 0x11
        /*001a*/ 	.short	(.L_5 - .L_4)
	.align		4
.L_4:
        /*001c*/ 	.word	index@(_Z16evacuationKerneliPKiS0_S0_S0_PKxS2_xPxS3_S3_S3_)
        /*0020*/ 	.word	0x00000000


	//----- nvinfo : EIATTR_MIN_STACK_SIZE
	.align		4
.L_5:
        /*0024*/ 	.byte	0x04, 0x12
        /*0026*/ 	.short	(.L_7 - .L_6)
	.align		4
.L_6:
        /*0028*/ 	.word	index@(_Z16evacuationKerneliPKiS0_S0_S0_PKxS2_xPxS3_S3_S3_)
        /*002c*/ 	.word	0x00000000
.L_7:


//--------------------- .nv.compat                --------------------------
	.section	.nv.compat,"",@"SHT_CUDA_COMPAT_INFO"
	.align	4
        /*0000*/ 	.byte	0x02, 0x09, 0x00, 0x00, 0x02, 0x02, 0x01, 0x00, 0x02, 0x05, 0x05, 0x00, 0x03, 0x07, 0x01, 0x01
        /*0010*/ 	.byte	0x02, 0x03, 0x00, 0x00, 0x02, 0x06, 0x01, 0x00, 0x04, 0x0b, 0x08, 0x00, 0x09, 0x00, 0x00, 0x00
        /*0020*/ 	.byte	0x00, 0x00, 0x00, 0x00


//--------------------- .nv.info._Z16evacuationKerneliPKiS0_S0_S0_PKxS2_xPxS3_S3_S3_ --------------------------
	.section	.nv.info._Z16evacuationKerneliPKiS0_S0_S0_PKxS2_xPxS3_S3_S3_,"",@"SHT_CUDA_INFO"
	.sectionflags	@""
	.align	4


	//----- nvinfo : EIATTR_CUDA_API_VERSION
	.align		4
        /*0000*/ 	.byte	0x04, 0x37
        /*0002*/ 	.short	(.L_9 - .L_8)
.L_8:
        /*0004*/ 	.word	0x00000082


	//----- nvinfo : EIATTR_KPARAM_INFO
	.align		4
.L_9:
        /*0008*/ 	.byte	0x04, 0x17
        /*000a*/ 	.short	(.L_11 - .L_10)
.L_10:
        /*000c*/ 	.word	0x00000000
        /*0010*/ 	.short	0x000b
        /*0012*/ 	.short	0x0058
        /*0014*/ 	.byte	0x00, 0xf5, 0x21, 0x00


	//----- nvinfo : EIATTR_KPARAM_INFO
	.align		4
.L_11:
        /*0018*/ 	.byte	0x04, 0x17
        /*001a*/ 	.short	(.L_13 - .L_12)
.L_12:
        /*001c*/ 	.word	0x00000000
        /*0020*/ 	.short	0x000a
        /*0022*/ 	.short	0x0050
        /*0024*/ 	.byte	0x00, 0xf5, 0x21, 0x00


	//----- nvinfo : EIATTR_KPARAM_INFO
	.align		4
.L_13:
        /*0028*/ 	.byte	0x04, 0x17
        /*002a*/ 	.short	(.L_15 - .L_14)
.L_14:
        /*002c*/ 	.word	0x00000000
        /*0030*/ 	.short	0x0009
        /*0032*/ 	.short	0x0048
        /*0034*/ 	.byte	0x00, 0xf5, 0x21, 0x00


	//----- nvinfo : EIATTR_KPARAM_INFO
	.align		4
.L_15:
        /*0038*/ 	.byte	0x04, 0x17
        /*003a*/ 	.short	(.L_17 - .L_16)
.L_16:
        /*003c*/ 	.word	0x00000000
        /*0040*/ 	.short	0x0008
        /*0042*/ 	.short	0x0040
        /*0044*/ 	.byte	0x00, 0xf5, 0x21, 0x00


	//----- nvinfo : EIATTR_KPARAM_INFO
	.align		4
.L_17:
        /*0048*/ 	.byte	0x04, 0x17
        /*004a*/ 	.short	(.L_19 - .L_18)
.L_18:
        /*004c*/ 	.word	0x00000000
        /*0050*/ 	.short	0x0007
        /*0052*/ 	.short	0x0038
        /*0054*/ 	.byte	0x00, 0xf0, 0x21, 0x00


	//----- nvinfo : EIATTR_KPARAM_INFO
	.align		4
.L_19:
        /*0058*/ 	.byte	0x04, 0x17
        /*005a*/ 	.short	(.L_21 - .L_20)
.L_20:
        /*005c*/ 	.word	0x00000000
        /*0060*/ 	.short	0x0006
        /*0062*/ 	.short	0x0030
        /*0064*/ 	.byte	0x00, 0xf5, 0x21, 0x00


	//----- nvinfo : EIATTR_KPARAM_INFO
	.align		4
.L_21:
        /*0068*/ 	.byte	0x04, 0x17
        /*006a*/ 	.short	(.L_23 - .L_22)
.L_22:
        /*006c*/ 	.word	0x00000000
        /*0070*/ 	.short	0x0005
        /*0072*/ 	.short	0x0028
        /*0074*/ 	.byte	0x00, 0xf5, 0x21, 0x00


	//----- nvinfo : EIATTR_KPARAM_INFO
	.align		4
.L_23:
        /*0078*/ 	.byte	0x04, 0x17
        /*007a*/ 	.short	(.L_25 - .L_24)
.L_24:
        /*007c*/ 	.word	0x00000000
        /*0080*/ 	.short	0x0004
        /*0082*/ 	.short	0x0020
        /*0084*/ 	.byte	0x00, 0xf5, 0x21, 0x00


	//----- nvinfo : EIATTR_KPARAM_INFO
	.align		4
.L_25:
        /*0088*/ 	.byte	0x04, 0x17
        /*008a*/ 	.short	(.L_27 - .L_26)
.L_26:
        /*008c*/ 	.word	0x00000000
        /*0090*/ 	.short	0x0003
        /*0092*/ 	.short	0x0018
        /*0094*/ 	.byte	0x00, 0xf5, 0x21, 0x00


	//----- nvinfo : EIATTR_KPARAM_INFO
	.align		4
.L_27:
        /*0098*/ 	.byte	0x04, 0x17
        /*009a*/ 	.short	(.L_29 - .L_28)
.L_28:
        /*009c*/ 	.word	0x00000000
        /*00a0*/ 	.short	0x0002
        /*00a2*/ 	.short	0x0010
        /*00a4*/ 	.byte	0x00, 0xf5, 0x21, 0x00


	//----- nvinfo : EIATTR_KPARAM_INFO
	.align		4
.L_29:
        /*00a8*/ 	.byte	0x04, 0x17
        /*00aa*/ 	.short	(.L_31 - .L_30)
.L_30:
        /*00ac*/ 	.word	0x00000000
        /*00b0*/ 	.short	0x0001
        /*00b2*/ 	.short	0x0008
        /*00b4*/ 	.byte	0x00, 0xf5, 0x21, 0x00


	//----- nvinfo : EIATTR_KPARAM_INFO
	.align		4
.L_31:
        /*00b8*/ 	.byte	0x04, 0x17
        /*00ba*/ 	.short	(.L_33 - .L_32)
.L_32:
        /*00bc*/ 	.word	0x00000000
        /*00c0*/ 	.short	0x0000
        /*00c2*/ 	.short	0x0000
        /*00c4*/ 	.byte	0x00, 0xf0, 0x11, 0x00


	//----- nvinfo : EIATTR_SPARSE_MMA_MASK
	.align		4
.L_33:
        /*00c8*/ 	.byte	0x03, 0x50
        /*00ca*/ 	.short	0x0000


	//----- nvinfo : EIATTR_MAXREG_COUNT
	.align		4
        /*00cc*/ 	.byte	0x03, 0x1b
        /*00ce*/ 	.short	0x00ff


	//----- nvinfo : EIATTR_MERCURY_ISA_VERSION
	.align		4
        /*00d0*/ 	.byte	0x03, 0x5f
        /*00d2*/ 	.short	0x0101


	//----- nvinfo : EIATTR_VRC_CTA_INIT_COUNT
	.align		4
        /*00d4*/ 	.byte	0x02, 0x4a
	.zero		1
	.zero		1


	//----- nvinfo : EIATTR_EXIT_INSTR_OFFSETS
	.align		4
        /*00d8*/ 	.byte	0x04, 0x1c
        /*00da*/ 	.short	(.L_35 - .L_34)


	//   ....[0]....
.L_34:
        /*00dc*/ 	.word	0x00000070


	//   ....[1]....
        /*00e0*/ 	.word	0x00001e80


	//----- nvinfo : EIATTR_CRS_STACK_SIZE
	.align		4
.L_35:
        /*00e4*/ 	.byte	0x04, 0x1e
        /*00e6*/ 	.short	(.L_37 - .L_36)
.L_36:
        /*00e8*/ 	.word	0x00000000


	//----- nvinfo : EIATTR_CBANK_PARAM_SIZE
	.align		4
.L_37:
        /*00ec*/ 	.byte	0x03, 0x19
        /*00ee*/ 	.short	0x0060


	//----- nvinfo : EIATTR_PARAM_CBANK
	.align		4
        /*00f0*/ 	.byte	0x04, 0x0a
        /*00f2*/ 	.short	(.L_39 - .L_38)
	.align		4
.L_38:
        /*00f4*/ 	.word	index@(.nv.constant0._Z16evacuationKerneliPKiS0_S0_S0_PKxS2_xPxS3_S3_S3_)
        /*00f8*/ 	.short	0x0380
        /*00fa*/ 	.short	0x0060


	//----- nvinfo : EIATTR_SW_WAR
	.align		4
.L_39:
        /*00fc*/ 	.byte	0x04, 0x36
        /*00fe*/ 	.short	(.L_41 - .L_40)
.L_40:
        /*0100*/ 	.word	0x00000008
.L_41:


//--------------------- .nv.callgraph             --------------------------
	.section	.nv.callgraph,"",@"SHT_CUDA_CALLGRAPH"
	.align	4
	.sectionentsize	8
	.align		4
        /*0000*/ 	.word	0x00000000
	.align		4
        /*0004*/ 	.word	0xffffffff
	.align		4
        /*0008*/ 	.word	0x00000000
	.align		4
        /*000c*/ 	.word	0xfffffffe
	.align		4
        /*0010*/ 	.word	0x00000000
	.align		4
        /*0014*/ 	.word	0xfffffffd
	.align		4
        /*0018*/ 	.word	0x00000000
	.align		4
        /*001c*/ 	.word	0xfffffffc


//--------------------- .text._Z16evacuationKerneliPKiS0_S0_S0_PKxS2_xPxS3_S3_S3_ --------------------------
	.section	.text._Z16evacuationKerneliPKiS0_S0_S0_PKxS2_xPxS3_S3_S3_,"ax",@progbits
	.align	128
        .global         _Z16evacuationKerneliPKiS0_S0_S0_PKxS2_xPxS3_S3_S3_
        .type           _Z16evacuationKerneliPKiS0_S0_S0_PKxS2_xPxS3_S3_S3_,@function
        .size           _Z16evacuationKerneliPKiS0_S0_S0_PKxS2_xPxS3_S3_S3_,(.L_x_31 - _Z16evacuationKerneliPKiS0_S0_S0_PKxS2_xPxS3_S3_S3_)
        .other          _Z16evacuationKerneliPKiS0_S0_S0_PKxS2_xPxS3_S3_S3_,@"STO_CUDA_ENTRY STV_DEFAULT"
_Z16evacuationKerneliPKiS0_S0_S0_PKxS2_xPxS3_S3_S3_:
.text._Z16evacuationKerneliPKiS0_S0_S0_PKxS2_xPxS3_S3_S3_:
[----:B------:R-:W-:Y:S01]  /*0000*/  LDC R1, c[0x0][0x37c] ;  /* 0x0000df00ff017b82 */ /* 0x000fe20000000800 */
[----:B------:R-:W0:Y:S07]  /*0010*/  S2R R3, SR_TID.X ;  /* 0x0000000000037919 */ /* 0x000e2e0000002100 */
[----:B------:R-:W0:Y:S01]  /*0020*/  S2UR UR4, SR_CTAID.X ;  /* 0x00000000000479c3 */ /* 0x000e220000002500 */
[----:B------:R-:W1:Y:S07]  /*0030*/  LDCU UR5, c[0x0][0x380] ;  /* 0x00007000ff0577ac */ /* 0x000e6e0008000800 */
[----:B------:R-:W0:Y:S02]  /*0040*/  LDC R0, c[0x0][0x360] ;  /* 0x0000d800ff007b82 */ /* 0x000e240000000800 */
[----:B0-----:R-:W-:-:S05]  /*0050*/  IMAD R0, R0, UR4, R3 ;  /* 0x0000000400007c24 */ /* 0x001fca000f8e0203 */
[----:B-1----:R-:W-:-:S13]  /*0060*/  ISETP.GE.AND P0, PT, R0, UR5, PT ;  /* 0x0000000500007c0c */ /* 0x002fda000bf06270 */
[----:B------:R-:W-:Y:S05]  /*0070*/  @P0 EXIT ;  /* 0x000000000000094d */ /* 0x000fea0003800000 */
[----:B------:R-:W0:Y:S01]  /*0080*/  LDC.64 R2, c[0x0][0x388] ;  /* 0x0000e200ff027b82 */ /* 0x000e220000000a00 */
[----:B------:R-:W1:Y:S07]  /*0090*/  LDCU.64 UR8, c[0x0][0x358] ;  /* 0x00006b00ff0877ac */ /* 0x000e6e0008000a00 */
[----:B------:R-:W2:Y:S08]  /*00a0*/  LDC.64 R14, c[0x0][0x3a8] ;  /* 0x0000ea00ff0e7b82 */ /* 0x000eb00000000a00 */
[----:B------:R-:W3:Y:S01]  /*00b0*/  LDC.64 R16, c[0x0][0x3b0] ;  /* 0x0000ec00ff107b82 */ /* 0x000ee20000000a00 */
[----:B0-----:R-:W-:-:S05]  /*00c0*/  IMAD.WIDE R2, R0, 0x4, R2 ;  /* 0x0000000400027825 */ /* 0x001fca00078e0202 */
[----:B-1----:R-:W4:Y:S04]  /*00d0*/  LDG.E R8, desc[UR8][R2.64] ;  /* 0x0000000802087981 */ /* 0x002f28000c1e1900 */
[----:B------:R-:W4:Y:S01]  /*00e0*/  LDG.E R9, desc[UR8][R2.64+0x4] ;  /* 0x0000040802097981 */ /* 0x000f22000c1e1900 */
[----:B------:R-:W-:Y:S01]  /*00f0*/  BSSY B0, `(.L_x_0) ;  /* 0x00001c3000007945 */ /* 0x000fe20003800000 */
[----:B------:R-:W-:Y:S01]  /*0100*/  CS2R R26, SRZ ;  /* 0x00000000001a7805 */ /* 0x000fe2000001ff00 */
[----:B--2---:R-:W-:-:S04]  /*0110*/  IMAD.WIDE R14, R0, 0x8, R14 ;  /* 0x00000008000e7825 */ /* 0x004fc800078e020e */
[----:B---3--:R-:W-:Y:S01]  /*0120*/  IMAD.WIDE R16, R0, 0x8, R16 ;  /* 0x0000000800107825 */ /* 0x008fe200078e0210 */
[----:B----4-:R-:W-:-:S13]  /*0130*/  ISETP.GE.AND P0, PT, R8, R9, PT ;  /* 0x000000090800720c */ /* 0x010fda0003f06270 */
[----:B------:R-:W-:Y:S05]  /*0140*/  @P0 BRA `(.L_x_1) ;  /* 0x0000001800f40947 */ /* 0x000fea0003800000 */
[----:B------:R-:W2:Y:S04]  /*0150*/  LDG.E.64 R4, desc[UR8][R16.64] ;  /* 0x0000000810047981 */ /* 0x000ea8000c1e1b00 */
[----:B------:R-:W2:Y:S01]  /*0160*/  LDG.E.64 R6, desc[UR8][R14.64] ;  /* 0x000000080e067981 */ /* 0x000ea2000c1e1b00 */
[----:B------:R-:W-:Y:S01]  /*0170*/  IMAD.MOV.U32 R2, RZ, RZ, R8 ;  /* 0x000000ffff027224 */ /* 0x000fe200078e0008 */
[----:B------:R-:W-:Y:S01]  /*0180*/  BSSY B1, `(.L_x_2) ;  /* 0x00000fa000017945 */ /* 0x000fe20003800000 */
[----:B------:R-:W-:Y:S02]  /*0190*/  CS2R R26, SRZ ;  /* 0x00000000001a7805 */ /* 0x000fe4000001ff00 */
[----:B------:R-:W-:-:S05]  /*01a0*/  IMAD.IADD R8, R2, 0x1, -R9 ;  /* 0x0000000102087824 */ /* 0x000fca00078e0a09 */
[----:B------:R-:W-:Y:S02]  /*01b0*/  ISETP.GT.U32.AND P0, PT, R8, -0x4, PT ;  /* 0xfffffffc0800780c */ /* 0x000fe40003f04070 */
[----:B--2---:R-:W-:-:S04]  /*01c0*/  IADD3 R3, P1, P2, R6, -0x1, R4 ;  /* 0xffffffff06037810 */ /* 0x004fc80007a3e004 */
[----:B------:R-:W-:Y:S02]  /*01d0*/  IADD3.X R4, PT, PT, R7, -0x1, R5, P1, P2 ;  /* 0xffffffff07047810 */ /* 0x000fe40000fe4405 */
[----:B------:R-:W-:-:S05]  /*01e0*/  IADD3 R5, PT, PT, R9, -R2, RZ ;  /* 0x8000000209057210 */ /* 0x000fca0007ffe0ff */
[----:B------:R-:W-:Y:S05]  /*01f0*/  @P0 BRA `(.L_x_3) ;  /* 0x0000000c00c80947 */ /* 0x000fea0003800000 */
[----:B------:R-:W0:Y:S01]  /*0200*/  LDC.64 R18, c[0x0][0x3a0] ;  /* 0x0000e800ff127b82 */ /* 0x000e220000000a00 */
[----:B------:R-:W-:Y:S02]  /*0210*/  LOP3.LUT R6, R5, 0xfffffffc, RZ, 0xc0, !PT ;  /* 0xfffffffc05067812 */ /* 0x000fe400078ec0ff */
[----:B------:R-:W-:-:S03]  /*0220*/  CS2R R26, SRZ ;  /* 0x00000000001a7805 */ /* 0x000fc6000001ff00 */
[----:B------:R-:W-:Y:S02]  /*0230*/  IMAD.MOV R6, RZ, RZ, -R6 ;  /* 0x000000ffff067224 */ /* 0x000fe400078e0a06 */
[----:B------:R-:W1:Y:S05]  /*0240*/  LDC.64 R20, c[0x0][0x3c0] ;  /* 0x0000f000ff147b82 */ /* 0x000e6a0000000a00 */
.L_x_16:
[----:B--2---:R-:W2:Y:S08]  /*0250*/  LDC.64 R22, c[0x0][0x390] ;  /* 0x0000e400ff167b82 */ /* 0x004eb00000000a00 */
[----:B------:R-:W3:Y:S01]  /*0260*/  LDC.64 R28, c[0x0][0x398] ;  /* 0x0000e600ff1c7b82 */ /* 0x000ee20000000a00 */
[----:B--2---:R-:W-:-:S05]  /*0270*/  IMAD.WIDE R22, R2, 0x4, R22 ;  /* 0x0000000402167825 */ /* 0x004fca00078e0216 */
[----:B------:R-:W0:Y:S02]  /*0280*/  LDG.E R13, desc[UR8][R22.64] ;  /* 0x00000008160d7981 */ /* 0x000e24000c1e1900 */
[----:B0-----:R-:W-:-:S06]  /*0290*/  IMAD.WIDE R8, R13, 0x4, R18 ;  /* 0x000000040d087825 */ /* 0x001fcc00078e0212 */
[----:B------:R-:W2:Y:S01]  /*02a0*/  LDG.E R9, desc[UR8][R8.64] ;  /* 0x0000000808097981 */ /* 0x000ea2000c1e1900 */
[----:B---3--:R-:W-:-:S06]  /*02b0*/  IMAD.WIDE R28, R13, 0x4, R28 ;  /* 0x000000040d1c7825 */ /* 0x008fcc00078e021c */
[----:B------:R0:W5:Y:S01]  /*02c0*/  LDG.E R28, desc[UR8][R28.64] ;  /* 0x000000081c1c7981 */ /* 0x000162000c1e1900 */
[----:B------:R-:W-:Y:S05]  /*02d0*/  YIELD ;  /* 0x0000000000007946 */ /* 0x000fea0003800000 */
[----:B------:R-:W-:Y:S01]  /*02e0*/  BSSY.RECONVERGENT B2, `(.L_x_4) ;  /* 0x000001f000027945 */ /* 0x000fe20003800200 */
[----:B--2---:R-:W-:Y:S02]  /*02f0*/  SHF.R.S32.HI R11, RZ, 0x1f, R9 ;  /* 0x0000001fff0b7819 */ /* 0x004fe40000011409 */
[----:B------:R-:W-:-:S05]  /*0300*/  IADD3 R31, P0, PT, R9, R3, RZ ;  /* 0x00000003091f7210 */ /* 0x000fca0007f1e0ff */
[----:B------:R-:W-:-:S05]  /*0310*/  IMAD.X R10, R11, 0x1, R4, P0 ;  /* 0x000000010b0a7824 */ /* 0x000fca00000e0604 */
[----:B------:R-:W-:-:S04]  /*0320*/  LOP3.LUT R7, R10, R11, RZ, 0xfc, !PT ;  /* 0x0000000b0a077212 */ /* 0x000fc800078efcff */
[----:B------:R-:W-:-:S13]  /*0330*/  ISETP.NE.U32.AND P0, PT, R7, RZ, PT ;  /* 0x000000ff0700720c */ /* 0x000fda0003f05070 */
[----:B0-----:R-:W-:Y:S05]  /*0340*/  @P0 BRA `(.L_x_5) ;  /* 0x0000000000500947 */ /* 0x001fea0003800000 */
[----:B------:R-:W0:Y:S01]  /*0350*/  I2F.U32.RP R7, R9 ;  /* 0x0000000900077306 */ /* 0x000e220000209000 */
[----:B------:R-:W-:Y:S01]  /*0360*/  IMAD.MOV R25, RZ, RZ, -R9 ;  /* 0x000000ffff197224 */ /* 0x000fe200078e0a09 */
[----:B------:R-:W-:-:S06]  /*0370*/  ISETP.NE.U32.AND P2, PT, R9, RZ, PT ;  /* 0x000000ff0900720c */ /* 0x000fcc0003f45070 */
[----:B0-----:R-:W0:Y:S02]  /*0380*/  MUFU.RCP R7, R7 ;  /* 0x0000000700077308 */ /* 0x001e240000001000 */
[----:B0-----:R-:W-:-:S06]  /*0390*/  IADD3 R10, PT, PT, R7, 0xffffffe, RZ ;  /* 0x0ffffffe070a7810 */ /* 0x001fcc0007ffe0ff */
[----:B------:R0:W2:Y:S02]  /*03a0*/  F2I.FTZ.U32.TRUNC.NTZ R11, R10 ;  /* 0x0000000a000b7305 */ /* 0x0000a4000021f000 */
[----:B0-----:R-:W-:Y:S02]  /*03b0*/  IMAD.MOV.U32 R10, RZ, RZ, RZ ;  /* 0x000000ffff0a7224 */ /* 0x001fe400078e00ff */
[----:B--2---:R-:W-:-:S04]  /*03c0*/  IMAD R25, R25, R11, RZ ;  /* 0x0000000b19197224 */ /* 0x004fc800078e02ff */
[----:B------:R-:W-:-:S06]  /*03d0*/  IMAD.HI.U32 R11, R11, R25, R10 ;  /* 0x000000190b0b7227 */ /* 0x000fcc00078e000a */
[----:B------:R-:W-:-:S05]  /*03e0*/  IMAD.HI.U32 R11, R11, R31, RZ ;  /* 0x0000001f0b0b7227 */ /* 0x000fca00078e00ff */
[----:B------:R-:W-:-:S05]  /*03f0*/  IADD3 R8, PT, PT, -R11, RZ, RZ ;  /* 0x000000ff0b087210 */ /* 0x000fca0007ffe1ff */
[----:B------:R-:W-:-:S05]  /*0400*/  IMAD R8, R9, R8, R31 ;  /* 0x0000000809087224 */ /* 0x000fca00078e021f */
[----:B------:R-:W-:-:S13]  /*0410*/  ISETP.GE.U32.AND P0, PT, R8, R9, PT ;  /* 0x000000090800720c */ /* 0x000fda0003f06070 */
[----:B------:R-:W-:Y:S02]  /*0420*/  @P0 IMAD.IADD R8, R8, 0x1, -R9 ;  /* 0x0000000108080824 */ /* 0x000fe400078e0a09 */
[----:B------:R-:W-:-:S03]  /*0430*/  @P0 VIADD R11, R11, 0x1 ;  /* 0x000000010b0b0836 */ /* 0x000fc60000000000 */
[----:B------:R-:W-:-:S13]  /*0440*/  ISETP.GE.U32.AND P1, PT, R8, R9, PT ;  /* 0x000000090800720c */ /* 0x000fda0003f26070 */
[----:B------:R-:W-:Y:S02]  /*0450*/  @P1 IADD3 R11, PT, PT, R11, 0x1, RZ ;  /* 0x000000010b0b1810 */ /* 0x000fe40007ffe0ff */
[----:B------:R-:W-:-:S05]  /*0460*/  @!P2 LOP3.LUT R11, RZ, R9, RZ, 0x33, !PT ;  /* 0x00000009ff0ba212 */ /* 0x000fca00078e33ff */
[----:B------:R-:W-:Y:S01]  /*0470*/  IMAD.MOV.U32 R35, RZ, RZ, R11 ;  /* 0x000000ffff237224 */ /* 0x000fe200078e000b */
[----:B------:R-:W-:Y:S06]  /*0480*/  BRA `(.L_x_6) ;  /* 0x0000000000107947 */ /* 0x000fec0003800000 */
.L_x_5:
[----:B------:R-:W-:Y:S01]  /*0490*/  IMAD.MOV.U32 R7, RZ, RZ, R11 ;  /* 0x000000ffff077224 */ /* 0x000fe200078e000b */
[----:B------:R-:W-:-:S07]  /*04a0*/  MOV R8, 0x4c0 ;  /* 0x000004c000087802 */ /* 0x000fce0000000f00 */
[----:B-1---5:R-:W-:Y:S05]  /*04b0*/  CALL.REL.NOINC `($__internal_0_$__cuda_sm20_div_s64) ;  /* 0x0000001800747944 */ /* 0x022fea0003c00000 */
[----:B------:R-:W-:-:S07]  /*04c0*/  MOV R35, R10 ;  /* 0x0000000a00237202 */ /* 0x000fce0000000f00 */
.L_x_6:
[----:B------:R-:W-:Y:S05]  /*04d0*/  BSYNC.RECONVERGENT B2 ;  /* 0x0000000000027941 */ /* 0x000fea0003800200 */
.L_x_4:
[----:B-1----:R-:W-:-:S05]  /*04e0*/  IMAD.WIDE R8, R13, 0x8, R20 ;  /* 0x000000080d087825 */ /* 0x002fca00078e0214 */
[----:B------:R-:W2:Y:S01]  /*04f0*/  ATOMG.E.MAX.S64.STRONG.GPU PT, R10, desc[UR8][R8.64], R26 ;  /* 0x8000001a080a79a8 */ /* 0x000ea200091ef708 */
[----:B-----5:R-:W-:Y:S02]  /*0500*/  SHF.R.S32.HI R12, RZ, 0x1f, R28 ;  /* 0x0000001fff0c7819 */ /* 0x020fe4000001141c */
[----:B------:R-:W-:-:S03]  /*0510*/  SHF.R.S32.HI R7, RZ, 0x1f, R35 ;  /* 0x0000001fff077819 */ /* 0x000fc60000011423 */
[-C--:B------:R-:W-:Y:S02]  /*0520*/  IMAD R12, R12, R35.reuse, RZ ;  /* 0x000000230c0c7224 */ /* 0x080fe400078e02ff */
[----:B------:R-:W-:-:S04]  /*0530*/  IMAD.WIDE.U32 R34, R28, R35, RZ ;  /* 0x000000231c227225 */ /* 0x000fc800078e00ff */
[----:B------:R-:W-:-:S04]  /*0540*/  IMAD R7, R28, R7, R12 ;  /* 0x000000071c077224 */ /* 0x000fc800078e020c */
[----:B------:R-:W-:-:S04]  /*0550*/  IMAD.IADD R7, R35, 0x1, R7 ;  /* 0x0000000123077824 */ /* 0x000fc800078e0207 */
[----:B------:R-:W-:Y:S01]  /*0560*/  IMAD R7, R7, 0xc, RZ ;  /* 0x0000000c07077824 */ /* 0x000fe200078e02ff */
[----:B--2---:R-:W-:-:S04]  /*0570*/  ISETP.GT.U32.AND P0, PT, R26, R10, PT ;  /* 0x0000000a1a00720c */ /* 0x004fc80003f04070 */
[----:B------:R-:W-:-:S04]  /*0580*/  ISETP.GT.AND.EX P0, PT, R27, R11, PT, P0 ;  /* 0x0000000b1b00720c */ /* 0x000fc80003f04300 */
[----:B------:R-:W-:Y:S02]  /*0590*/  SEL R10, R26, R10, P0 ;  /* 0x0000000a1a0a7207 */ /* 0x000fe40000000000 */
[----:B------:R-:W-:Y:S02]  /*05a0*/  SEL R11, R27, R11, P0 ;  /* 0x0000000b1b0b7207 */ /* 0x000fe40000000000 */
[----:B------:R-:W0:Y:S01]  /*05b0*/  LDC.64 R26, c[0x0][0x398] ;  /* 0x0000e600ff1a7b82 */ /* 0x000e220000000a00 */
[----:B------:R-:W-:-:S04]  /*05c0*/  IMAD.WIDE.U32 R34, R34, 0xc, R10 ;  /* 0x0000000c22227825 */ /* 0x000fc800078e000a */
[----:B------:R-:W-:Y:S01]  /*05d0*/  IMAD.IADD R39, R35, 0x1, R7 ;  /* 0x0000000123277824 */ /* 0x000fe200078e0207 */
[----:B------:R-:W-:-:S05]  /*05e0*/  MOV R38, R34 ;  /* 0x0000002200267202 */ /* 0x000fca0000000f00 */
[----:B------:R1:W-:Y:S04]  /*05f0*/  REDG.E.MAX.S64.STRONG.GPU desc[UR8][R8.64], R38 ;  /* 0x000000260800798e */ /* 0x0003e8000d12e708 */
[----:B------:R-:W2:Y:S02]  /*0600*/  LDG.E R13, desc[UR8][R22.64+0x4] ;  /* 0x00000408160d7981 */ /* 0x000ea4000c1e1900 */
[----:B--2---:R-:W-:-:S05]  /*0610*/  IMAD.WIDE R10, R13, 0x4, R18 ;  /* 0x000000040d0a7825 */ /* 0x004fca00078e0212 */
[----:B------:R-:W2:Y:S01]  /*0620*/  LDG.E R12, desc[UR8][R10.64] ;  /* 0x000000080a0c7981 */ /* 0x000ea2000c1e1900 */
[----:B0-----:R-:W-:-:S06]  /*0630*/  IMAD.WIDE R26, R13, 0x4, R26 ;  /* 0x000000040d1a7825 */ /* 0x001fcc00078e021a */
[----:B------:R1:W5:Y:S01]  /*0640*/  LDG.E R26, desc[UR8][R26.64] ;  /* 0x000000081a1a7981 */ /* 0x000362000c1e1900 */
[----:B------:R-:W-:Y:S01]  /*0650*/  BSSY.RECONVERGENT B2, `(.L_x_7) ;  /* 0x0000020000027945 */ /* 0x000fe20003800200 */
[----:B--2---:R-:W-:Y:S02]  /*0660*/  SHF.R.S32.HI R25, RZ, 0x1f, R12 ;  /* 0x0000001fff197819 */ /* 0x004fe4000001140c */
[----:B------:R-:W-:-:S05]  /*0670*/  IADD3 R31, P0, PT, R12, R3, RZ ;  /* 0x000000030c1f7210 */ /* 0x000fca0007f1e0ff */
[----:B------:R-:W-:-:S05]  /*0680*/  IMAD.X R10, R25, 0x1, R4, P0 ;  /* 0x00000001190a7824 */ /* 0x000fca00000e0604 */
[----:B------:R-:W-:-:S04]  /*0690*/  LOP3.LUT R7, R10, R25, RZ, 0xfc, !PT ;  /* 0x000000190a077212 */ /* 0x000fc800078efcff */
[----:B------:R-:W-:-:S13]  /*06a0*/  ISETP.NE.U32.AND P0, PT, R7, RZ, PT ;  /* 0x000000ff0700720c */ /* 0x000fda0003f05070 */
[----:B-1----:R-:W-:Y:S05]  /*06b0*/  @P0 BRA `(.L_x_8) ;  /* 0x0000000000500947 */ /* 0x002fea0003800000 */
[----:B------:R-:W0:Y:S01]  /*06c0*/  I2F.U32.RP R7, R12 ;  /* 0x0000000c00077306 */ /* 0x000e220000209000 */
[----:B------:R-:W-:Y:S02]  /*06d0*/  IADD3 R11, PT, PT, RZ, -R12, RZ ;  /* 0x8000000cff0b7210 */ /* 0x000fe40007ffe0ff */
[----:B------:R-:W-:-:S05]  /*06e0*/  ISETP.NE.U32.AND P2, PT, R12, RZ, PT ;  /* 0x000000ff0c00720c */ /* 0x000fca0003f45070 */
[----:B0-----:R-:W0:Y:S02]  /*06f0*/  MUFU.RCP R7, R7 ;  /* 0x0000000700077308 */ /* 0x001e240000001000 */
[----:B0-----:R-:W-:-:S06]  /*0700*/  VIADD R8, R7, 0xffffffe ;  /* 0x0ffffffe07087836 */ /* 0x001fcc0000000000 */
[----:B------:R0:W1:Y:S02]  /*0710*/  F2I.FTZ.U32.TRUNC.NTZ R9, R8 ;  /* 0x0000000800097305 */ /* 0x000064000021f000 */
[----:B0-----:R-:W-:Y:S02]  /*0720*/  IMAD.MOV.U32 R8, RZ, RZ, RZ ;  /* 0x000000ffff087224 */ /* 0x001fe400078e00ff */
[----:B-1----:R-:W-:-:S04]  /*0730*/  IMAD R11, R11, R9, RZ ;  /* 0x000000090b0b7224 */ /* 0x002fc800078e02ff */
[----:B------:R-:W-:-:S06]  /*0740*/  IMAD.HI.U32 R10, R9, R11, R8 ;  /* 0x0000000b090a7227 */ /* 0x000fcc00078e0008 */
[----:B------:R-:W-:-:S04]  /*0750*/  IMAD.HI.U32 R10, R10, R31, RZ ;  /* 0x0000001f0a0a7227 */ /* 0x000fc800078e00ff */
[----:B------:R-:W-:-:S04]  /*0760*/  IMAD.MOV R9, RZ, RZ, -R10 ;  /* 0x000000ffff097224 */ /* 0x000fc800078e0a0a */
[----:B------:R-:W-:-:S05]  /*0770*/  IMAD R31, R12, R9, R31 ;  /* 0x000000090c1f7224 */ /* 0x000fca00078e021f */
[----:B------:R-:W-:-:S13]  /*0780*/  ISETP.GE.U32.AND P0, PT, R31, R12, PT ;  /* 0x0000000c1f00720c */ /* 0x000fda0003f06070 */
[----:B------:R-:W-:Y:S01]  /*0790*/  @P0 IADD3 R31, PT, PT, -R12, R31, RZ ;  /* 0x0000001f0c1f0210 */ /* 0x000fe20007ffe1ff */
[----:B------:R-:W-:-:S03]  /*07a0*/  @P0 VIADD R10, R10, 0x1 ;  /* 0x000000010a0a0836 */ /* 0x000fc60000000000 */
[----:B------:R-:W-:-:S13]  /*07b0*/  ISETP.GE.U32.AND P1, PT, R31, R12, PT ;  /* 0x0000000c1f00720c */ /* 0x000fda0003f26070 */
[----:B------:R-:W-:Y:S01]  /*07c0*/  @P1 VIADD R10, R10, 0x1 ;  /* 0x000000010a0a1836 */ /* 0x000fe20000000000 */
[----:B------:R-:W-:-:S04]  /*07d0*/  @!P2 LOP3.LUT R10, RZ, R12, RZ, 0x33, !PT ;  /* 0x0000000cff0aa212 */ /* 0x000fc800078e33ff */
[----:B------:R-:W-:Y:S01]  /*07e0*/  MOV R7, R10 ;  /* 0x0000000a00077202 */ /* 0x000fe20000000f00 */
[----:B------:R-:W-:Y:S06]  /*07f0*/  BRA `(.L_x_9) ;  /* 0x0000000000147947 */ /* 0x000fec0003800000 */
.L_x_8:
[----:B------:R-:W-:Y:S01]  /*0800*/  IMAD.MOV.U32 R9, RZ, RZ, R12 ;  /* 0x000000ffff097224 */ /* 0x000fe200078e000c */
[----:B------:R-:W-:Y:S01]  /*0810*/  MOV R8, 0x840 ;  /* 0x0000084000087802 */ /* 0x000fe20000000f00 */
[----:B------:R-:W-:-:S07]  /*0820*/  IMAD.MOV.U32 R7, RZ, RZ, R25 ;  /* 0x000000ffff077224 */ /* 0x000fce00078e0019 */
[----:B-----5:R-:W-:Y:S05]  /*0830*/  CALL.REL.NOINC `($__internal_0_$__cuda_sm20_div_s64) ;  /* 0x0000001400947944 */ /* 0x020fea0003c00000 */
[----:B------:R-:W-:-:S07]  /*0840*/  MOV R7, R10 ;  /* 0x0000000a00077202 */ /* 0x000fce0000000f00 */
.L_x_9:
[----:B------:R-:W-:Y:S05]  /*0850*/  BSYNC.RECONVERGENT B2 ;  /* 0x0000000000027941 */ /* 0x000fea0003800200 */
.L_x_7:
[----:B------:R-:W-:Y:S02]  /*0860*/  IMAD.MOV.U32 R10, RZ, RZ, R34 ;  /* 0x000000ffff0a7224 */ /* 0x000fe400078e0022 */
[----:B------:R-:W-:Y:S02]  /*0870*/  IMAD.MOV.U32 R11, RZ, RZ, R39 ;  /* 0x000000ffff0b7224 */ /* 0x000fe400078e0027 */
[----:B------:R-:W-:-:S05]  /*0880*/  IMAD.WIDE R8, R13, 0x8, R20 ;  /* 0x000000080d087825 */ /* 0x000fca00078e0214 */
[----:B------:R-:W2:Y:S01]  /*0890*/  ATOMG.E.MAX.S64.STRONG.GPU PT, R10, desc[UR8][R8.64], R10 ;  /* 0x8000000a080a79a8 */ /* 0x000ea200091ef708 */
[----:B-----5:R-:W-:Y:S02]  /*08a0*/  SHF.R.S32.HI R12, RZ, 0x1f, R26 ;  /* 0x0000001fff0c7819 */ /* 0x020fe4000001141a */
[----:B------:R-:W-:-:S03]  /*08b0*/  SHF.R.S32.HI R25, RZ, 0x1f, R7 ;  /* 0x0000001fff197819 */ /* 0x000fc60000011407 */
[-C--:B------:R-:W-:Y:S02]  /*08c0*/  IMAD R24, R12, R7.reuse, RZ ;  /* 0x000000070c187224 */ /* 0x080fe400078e02ff */
[----:B------:R-:W-:-:S04]  /*08d0*/  IMAD.WIDE.U32 R12, R26, R7, RZ ;  /* 0x000000071a0c7225 */ /* 0x000fc800078e00ff */
[----:B------:R-:W-:Y:S02]  /*08e0*/  IMAD R7, R26, R25, R24 ;  /* 0x000000191a077224 */ /* 0x000fe400078e0218 */
[----:B------:R-:W0:Y:S03]  /*08f0*/  LDC.64 R26, c[0x0][0x398] ;  /* 0x0000e600ff1a7b82 */ /* 0x000e260000000a00 */
[----:B------:R-:W-:-:S05]  /*0900*/  IADD3 R7, PT, PT, R13, R7, RZ ;  /* 0x000000070d077210 */ /* 0x000fca0007ffe0ff */
[----:B------:R-:W-:Y:S01]  /*0910*/  IMAD R7, R7, 0xc, RZ ;  /* 0x0000000c07077824 */ /* 0x000fe200078e02ff */
[----:B--2---:R-:W-:-:S04]  /*0920*/  ISETP.GT.U32.AND P0, PT, R34, R10, PT ;  /* 0x0000000a2200720c */ /* 0x004fc80003f04070 */
[----:B------:R-:W-:-:S04]  /*0930*/  ISETP.GT.AND.EX P0, PT, R39, R11, PT, P0 ;  /* 0x0000000b2700720c */ /* 0x000fc80003f04300 */
[----:B------:R-:W-:Y:S02]  /*0940*/  SEL R34, R34, R10, P0 ;  /* 0x0000000a22227207 */ /* 0x000fe40000000000 */
[----:B------:R-:W-:-:S03]  /*0950*/  SEL R35, R39, R11, P0 ;  /* 0x0000000b27237207 */ /* 0x000fc60000000000 */
[----:B------:R-:W-:-:S04]  /*0960*/  IMAD.WIDE.U32 R34, R12, 0xc, R34 ;  /* 0x0000000c0c227825 */ /* 0x000fc800078e0022 */
[----:B------:R-:W-:Y:S02]  /*0970*/  IMAD.IADD R39, R35, 0x1, R7 ;  /* 0x0000000123277824 */ /* 0x000fe400078e0207 */
[----:B------:R-:W-:-:S05]  /*0980*/  IMAD.MOV.U32 R38, RZ, RZ, R34 ;  /* 0x000000ffff267224 */ /* 0x000fca00078e0022 */
        /* <DEDUP_REMOVED lines=8> */
[----:B------:R-:W-:-:S04]  /*0a10*/  IADD3 R31, P0, PT, R12, R3, RZ ;  /* 0x000000030c1f7210 */ /* 0x000fc80007f1e0ff */
[----:B------:R-:W-:-:S04]  /*0a20*/  IADD3.X R10, PT, PT, R25, R4, RZ, P0, !PT ;  /* 0x00000004190a7210 */ /* 0x000fc800007fe4ff */
[----:B------:R-:W-:-:S04]  /*0a30*/  LOP3.LUT R7, R10, R25, RZ, 0xfc, !PT ;  /* 0x000000190a077212 */ /* 0x000fc800078efcff */
[----:B------:R-:W-:-:S13]  /*0a40*/  ISETP.NE.U32.AND P0, PT, R7, RZ, PT ;  /* 0x000000ff0700720c */ /* 0x000fda0003f05070 */
[----:B-1----:R-:W-:Y:S05]  /*0a50*/  @P0 BRA `(.L_x_11) ;  /* 0x0000000000500947 */ /* 0x002fea0003800000 */
[----:B------:R-:W0:Y:S01]  /*0a60*/  I2F.U32.RP R7, R12 ;  /* 0x0000000c00077306 */ /* 0x000e220000209000 */
[----:B------:R-:W-:Y:S01]  /*0a70*/  IMAD.MOV R11, RZ, RZ, -R12 ;  /* 0x000000ffff0b7224 */ /* 0x000fe200078e0a0c */
[----:B------:R-:W-:-:S06]  /*0a80*/  ISETP.NE.U32.AND P2, PT, R12, RZ, PT ;  /* 0x000000ff0c00720c */ /* 0x000fcc0003f45070 */
[----:B0-----:R-:W0:Y:S02]  /*0a90*/  MUFU.RCP R7, R7 ;  /* 0x0000000700077308 */ /* 0x001e240000001000 */
[----:B0-----:R-:W-:-:S06]  /*0aa0*/  VIADD R8, R7, 0xffffffe ;  /* 0x0ffffffe07087836 */ /* 0x001fcc0000000000 */
[----:B------:R0:W1:Y:S02]  /*0ab0*/  F2I.FTZ.U32.TRUNC.NTZ R9, R8 ;  /* 0x0000000800097305 */ /* 0x000064000021f000 */
[----:B0-----:R-:W-:Y:S02]  /*0ac0*/  HFMA2 R8, -RZ, RZ, 0, 0 ;  /* 0x00000000ff087431 */ /* 0x001fe400000001ff */
[----:B-1----:R-:W-:-:S04]  /*0ad0*/  IMAD R11, R11, R9, RZ ;  /* 0x000000090b0b7224 */ /* 0x002fc800078e02ff */
[----:B------:R-:W-:-:S06]  /*0ae0*/  IMAD.HI.U32 R10, R9, R11, R8 ;  /* 0x0000000b090a7227 */ /* 0x000fcc00078e0008 */
[----:B------:R-:W-:-:S04]  /*0af0*/  IMAD.HI.U32 R10, R10, R31, RZ ;  /* 0x0000001f0a0a7227 */ /* 0x000fc800078e00ff */
[----:B------:R-:W-:-:S04]  /*0b00*/  IMAD.MOV R9, RZ, RZ, -R10 ;  /* 0x000000ffff097224 */ /* 0x000fc800078e0a0a */
[----:B------:R-:W-:-:S05]  /*0b10*/  IMAD R31, R12, R9, R31 ;  /* 0x000000090c1f7224 */ /* 0x000fca00078e021f */
[----:B------:R-:W-:-:S13]  /*0b20*/  ISETP.GE.U32.AND P0, PT, R31, R12, PT ;  /* 0x0000000c1f00720c */ /* 0x000fda0003f06070 */
[----:B------:R-:W-:Y:S01]  /*0b30*/  @P0 IMAD.IADD R31, R31, 0x1, -R12 ;  /* 0x000000011f1f0824 */ /* 0x000fe200078e0a0c */
[----:B------:R-:W-:-:S04]  /*0b40*/  @P0 IADD3 R10, PT, PT, R10, 0x1, RZ ;  /* 0x000000010a0a0810 */ /* 0x000fc80007ffe0ff */
[----:B------:R-:W-:-:S13]  /*0b50*/  ISETP.GE.U32.AND P1, PT, R31, R12, PT ;  /* 0x0000000c1f00720c */ /* 0x000fda0003f26070 */
[----:B------:R-:W-:Y:S01]  /*0b60*/  @P1 VIADD R10, R10, 0x1 ;  /* 0x000000010a0a1836 */ /* 0x000fe20000000000 */
[----:B------:R-:W-:-:S05]  /*0b70*/  @!P2 LOP3.LUT R10, RZ, R12, RZ, 0x33, !PT ;  /* 0x0000000cff0aa212 */ /* 0x000fca00078e33ff */
[----:B------:R-:W-:Y:S01]  /*0b80*/  IMAD.MOV.U32 R7, RZ, RZ, R10 ;  /* 0x000000ffff077224 */ /* 0x000fe200078e000a */
[----:B------:R-:W-:Y:S06]  /*0b90*/  BRA `(.L_x_12) ;  /* 0x0000000000147947 */ /* 0x000fec0003800000 */
.L_x_11:
[----:B------:R-:W-:Y:S01]  /*0ba0*/  MOV R9, R12 ;  /* 0x0000000c00097202 */ /* 0x000fe20000000f00 */
[----:B------:R-:W-:Y:S01]  /*0bb0*/  IMAD.MOV.U32 R7, RZ, RZ, R25 ;  /* 0x000000ffff077224 */ /* 0x000fe200078e0019 */
[----:B------:R-:W-:-:S07]  /*0bc0*/  MOV R8, 0xbe0 ;  /* 0x00000be000087802 */ /* 0x000fce0000000f00 */
[----:B-----5:R-:W-:Y:S05]  /*0bd0*/  CALL.REL.NOINC `($__internal_0_$__cuda_sm20_div_s64) ;  /* 0x0000001000ac7944 */ /* 0x020fea0003c00000 */
[----:B------:R-:W-:-:S07]  /*0be0*/  IMAD.MOV.U32 R7, RZ, RZ, R10 ;  /* 0x000000ffff077224 */ /* 0x000fce00078e000a */
.L_x_12:
[----:B------:R-:W-:Y:S05]  /*0bf0*/  BSYNC.RECONVERGENT B2 ;  /* 0x0000000000027941 */ /* 0x000fea0003800200 */
.L_x_10:
[----:B------:R-:W-:Y:S01]  /*0c00*/  MOV R10, R34 ;  /* 0x00000022000a7202 */ /* 0x000fe20000000f00 */
[----:B------:R-:W-:Y:S02]  /*0c10*/  IMAD.MOV.U32 R11, RZ, RZ, R39 ;  /* 0x000000ffff0b7224 */ /* 0x000fe400078e0027 */
[----:B------:R-:W-:-:S05]  /*0c20*/  IMAD.WIDE R8, R13, 0x8, R20 ;  /* 0x000000080d087825 */ /* 0x000fca00078e0214 */
        /* <DEDUP_REMOVED lines=14> */
[----:B------:R-:W-:Y:S01]  /*0d10*/  IMAD.MOV.U32 R34, RZ, RZ, R26 ;  /* 0x000000ffff227224 */ /* 0x000fe200078e001a */
[----:B------:R-:W-:-:S05]  /*0d20*/  IADD3 R35, PT, PT, R27, R7, RZ ;  /* 0x000000071b237210 */ /* 0x000fca0007ffe0ff */
[----:B------:R1:W-:Y:S04]  /*0d30*/  REDG.E.MAX.S64.STRONG.GPU desc[UR8][R8.64], R34 ;  /* 0x000000220800798e */ /* 0x0003e8000d12e708 */
[----:B------:R-:W2:Y:S02]  /*0d40*/  LDG.E R23, desc[UR8][R22.64+0xc] ;  /* 0x00000c0816177981 */ /* 0x000ea4000c1e1900 */
[----:B--2---:R-:W-:-:S05]  /*0d50*/  IMAD.WIDE R24, R23, 0x4, R18 ;  /* 0x0000000417187825 */ /* 0x004fca00078e0212 */
[----:B------:R-:W2:Y:S01]  /*0d60*/  LDG.E R12, desc[UR8][R24.64] ;  /* 0x00000008180c7981 */ /* 0x000ea2000c1e1900 */
[----:B0-----:R-:W-:-:S05]  /*0d70*/  IMAD.WIDE R10, R23, 0x4, R10 ;  /* 0x00000004170a7825 */ /* 0x001fca00078e020a */
[----:B------:R0:W5:Y:S01]  /*0d80*/  LDG.E R13, desc[UR8][R10.64] ;  /* 0x000000080a0d7981 */ /* 0x000162000c1e1900 */
[----:B------:R-:W-:Y:S01]  /*0d90*/  BSSY.RECONVERGENT B2, `(.L_x_13) ;  /* 0x0000020000027945 */ /* 0x000fe20003800200 */
[----:B--2---:R-:W-:Y:S02]  /*0da0*/  SHF.R.S32.HI R29, RZ, 0x1f, R12 ;  /* 0x0000001fff1d7819 */ /* 0x004fe4000001140c */
[----:B------:R-:W-:-:S05]  /*0db0*/  IADD3 R31, P0, PT, R12, R3, RZ ;  /* 0x000000030c1f7210 */ /* 0x000fca0007f1e0ff */
[----:B0-----:R-:W-:-:S05]  /*0dc0*/  IMAD.X R10, R29, 0x1, R4, P0 ;  /* 0x000000011d0a7824 */ /* 0x001fca00000e0604 */
[----:B------:R-:W-:-:S04]  /*0dd0*/  LOP3.LUT R7, R10, R29, RZ, 0xfc, !PT ;  /* 0x0000001d0a077212 */ /* 0x000fc800078efcff */
[----:B------:R-:W-:-:S13]  /*0de0*/  ISETP.NE.U32.AND P0, PT, R7, RZ, PT ;  /* 0x000000ff0700720c */ /* 0x000fda0003f05070 */
[----:B-1----:R-:W-:Y:S05]  /*0df0*/  @P0 BRA `(.L_x_14) ;  /* 0x0000000000500947 */ /* 0x002fea0003800000 */
[----:B------:R-:W0:Y:S01]  /*0e00*/  I2F.U32.RP R7, R12 ;  /* 0x0000000c00077306 */ /* 0x000e220000209000 */
[----:B------:R-:W-:Y:S01]  /*0e10*/  IMAD.MOV R11, RZ, RZ, -R12 ;  /* 0x000000ffff0b7224 */ /* 0x000fe200078e0a0c */
[----:B------:R-:W-:-:S06]  /*0e20*/  ISETP.NE.U32.AND P2, PT, R12, RZ, PT ;  /* 0x000000ff0c00720c */ /* 0x000fcc0003f45070 */
[----:B0-----:R-:W0:Y:S02]  /*0e30*/  MUFU.RCP R7, R7 ;  /* 0x0000000700077308 */ /* 0x001e240000001000 */
[----:B0-----:R-:W-:-:S06]  /*0e40*/  IADD3 R8, PT, PT, R7, 0xffffffe, RZ ;  /* 0x0ffffffe07087810 */ /* 0x001fcc0007ffe0ff */
[----:B------:R0:W1:Y:S02]  /*0e50*/  F2I.FTZ.U32.TRUNC.NTZ R9, R8 ;  /* 0x0000000800097305 */ /* 0x000064000021f000 */
[----:B0-----:R-:W-:Y:S02]  /*0e60*/  IMAD.MOV.U32 R8, RZ, RZ, RZ ;  /* 0x000000ffff087224 */ /* 0x001fe400078e00ff */
[----:B-1----:R-:W-:-:S04]  /*0e70*/  IMAD R11, R11, R9, RZ ;  /* 0x000000090b0b7224 */ /* 0x002fc800078e02ff */
        /* <DEDUP_REMOVED lines=12> */
.L_x_14:
[----:B------:R-:W-:Y:S01]  /*0f40*/  IMAD.MOV.U32 R9, RZ, RZ, R12 ;  /* 0x000000ffff097224 */ /* 0x000fe200078e000c */
[----:B------:R-:W-:Y:S02]  /*0f50*/  MOV R7, R29 ;  /* 0x0000001d00077202 */ /* 0x000fe40000000f00 */
[----:B------:R-:W-:-:S07]  /*0f60*/  MOV R8, 0xf80 ;  /* 0x00000f8000087802 */ /* 0x000fce0000000f00 */
[----:B-----5:R-:W-:Y:S05]  /*0f70*/  CALL.REL.NOINC `($__internal_0_$__cuda_sm20_div_s64) ;  /* 0x0000000c00c47944 */ /* 0x020fea0003c00000 */
[----:B------:R-:W-:-:S07]  /*0f80*/  IMAD.MOV.U32 R22, RZ, RZ, R10 ;  /* 0x000000ffff167224 */ /* 0x000fce00078e000a */
.L_x_15:
[----:B------:R-:W-:Y:S05]  /*0f90*/  BSYNC.RECONVERGENT B2 ;  /* 0x0000000000027941 */ /* 0x000fea0003800200 */
.L_x_13:
[----:B------:R-:W-:Y:S01]  /*0fa0*/  IMAD.MOV.U32 R10, RZ, RZ, R26 ;  /* 0x000000ffff0a7224 */ /* 0x000fe200078e001a */
[----:B------:R-:W-:Y:S01]  /*0fb0*/  MOV R11, R35 ;  /* 0x00000023000b7202 */ /* 0x000fe20000000f00 */
[----:B------:R-:W-:-:S05]  /*0fc0*/  IMAD.WIDE R8, R23, 0x8, R20 ;  /* 0x0000000817087825 */ /* 0x000fca00078e0214 */
[----:B------:R-:W2:Y:S01]  /*0fd0*/  ATOMG.E.MAX.S64.STRONG.GPU PT, R10, desc[UR8][R8.64], R10 ;  /* 0x8000000a080a79a8 */ /* 0x000ea200091ef708 */
[----:B-----5:R-:W-:Y:S02]  /*0fe0*/  SHF.R.S32.HI R7, RZ, 0x1f, R13 ;  /* 0x0000001fff077819 */ /* 0x020fe4000001140d */
[----:B------:R-:W-:-:S03]  /*0ff0*/  SHF.R.S32.HI R12, RZ, 0x1f, R22 ;  /* 0x0000001fff0c7819 */ /* 0x000fc60000011416 */
[-C--:B------:R-:W-:Y:S02]  /*1000*/  IMAD R7, R7, R22.reuse, RZ ;  /* 0x0000001607077224 */ /* 0x080fe400078e02ff */
[----:B------:R-:W-:-:S04]  /*1010*/  IMAD.WIDE.U32 R22, R13, R22, RZ ;  /* 0x000000160d167225 */ /* 0x000fc800078e00ff */
[----:B------:R-:W-:Y:S02]  /*1020*/  IMAD R7, R13, R12, R7 ;  /* 0x0000000c0d077224 */ /* 0x000fe400078e0207 */
[----:B------:R-:W-:Y:S02]  /*1030*/  VIADD R6, R6, 0x4 ;  /* 0x0000000406067836 */ /* 0x000fe40000000000 */
[----:B------:R-:W-:-:S04]  /*1040*/  IMAD.IADD R7, R23, 0x1, R7 ;  /* 0x0000000117077824 */ /* 0x000fc800078e0207 */
[----:B------:R-:W-:Y:S01]  /*1050*/  IMAD R7, R7, 0xc, RZ ;  /* 0x0000000c07077824 */ /* 0x000fe200078e02ff */
[----:B------:R-:W-:Y:S02]  /*1060*/  IADD3 R2, PT, PT, R2, 0x4, RZ ;  /* 0x0000000402027810 */ /* 0x000fe40007ffe0ff */
[----:B--2---:R-:W-:-:S04]  /*1070*/  ISETP.GT.U32.AND P0, PT, R26, R10, PT ;  /* 0x0000000a1a00720c */ /* 0x004fc80003f04070 */
[----:B------:R-:W-:-:S04]  /*1080*/  ISETP.GT.AND.EX P0, PT, R35, R11, PT, P0 ;  /* 0x0000000b2300720c */ /* 0x000fc80003f04300 */
[----:B------:R-:W-:Y:S02]  /*1090*/  SEL R26, R26, R10, P0 ;  /* 0x0000000a1a1a7207 */ /* 0x000fe40000000000 */
[----:B------:R-:W-:Y:S02]  /*10a0*/  SEL R27, R35, R11, P0 ;  /* 0x0000000b231b7207 */ /* 0x000fe40000000000 */
[----:B------:R-:W-:Y:S01]  /*10b0*/  ISETP.NE.AND P0, PT, R6, RZ, PT ;  /* 0x000000ff0600720c */ /* 0x000fe20003f05270 */
[----:B------:R-:W-:-:S04]  /*10c0*/  IMAD.WIDE.U32 R26, R22, 0xc, R26 ;  /* 0x0000000c161a7825 */ /* 0x000fc800078e001a */
[----:B------:R-:W-:Y:S01]  /*10d0*/  IMAD.IADD R27, R27, 0x1, R7 ;  /* 0x000000011b1b7824 */ /* 0x000fe200078e0207 */
[----:B------:R-:W-:-:S03]  /*10e0*/  MOV R10, R26 ;  /* 0x0000001a000a7202 */ /* 0x000fc60000000f00 */
[----:B------:R-:W-:-:S05]  /*10f0*/  IMAD.MOV.U32 R11, RZ, RZ, R27 ;  /* 0x000000ffff0b7224 */ /* 0x000fca00078e001b */
[----:B------:R2:W-:Y:S01]  /*1100*/  REDG.E.MAX.S64.STRONG.GPU desc[UR8][R8.64], R10 ;  /* 0x0000000a0800798e */ /* 0x0005e2000d12e708 */
[----:B------:R-:W-:Y:S05]  /*1110*/  @P0 BRA `(.L_x_16) ;  /* 0xfffffff0004c0947 */ /* 0x000fea000383ffff */
.L_x_3:
[----:B------:R-:W-:Y:S05]  /*1120*/  BSYNC B1 ;  /* 0x0000000000017941 */ /* 0x000fea0003800000 */
.L_x_2:
[----:B------:R-:W-:-:S13]  /*1130*/  LOP3.LUT P0, R6, R5, 0x3, RZ, 0xc0, !PT ;  /* 0x0000000305067812 */ /* 0x000fda000780c0ff */
[----:B------:R-:W-:Y:S05]  /*1140*/  @!P0 BRA `(.L_x_1) ;  /* 0x0000000800f48947 */ /* 0x000fea0003800000 */
[----:B------:R-:W-:Y:S01]  /*1150*/  ISETP.NE.AND P0, PT, R6, 0x1, PT ;  /* 0x000000010600780c */ /* 0x000fe20003f05270 */
[----:B------:R-:W-:-:S12]  /*1160*/  BSSY.RECONVERGENT B1, `(.L_x_17) ;  /* 0x000007a000017945 */ /* 0x000fd80003800200 */
[----:B------:R-:W-:Y:S05]  /*1170*/  @!P0 BRA `(.L_x_18) ;  /* 0x0000000400e08947 */ /* 0x000fea0003800000 */
[----:B------:R-:W0:Y:S08]  /*1180*/  LDC.64 R18, c[0x0][0x390] ;  /* 0x0000e400ff127b82 */ /* 0x000e300000000a00 */
[----:B--2---:R-:W1:Y:S08]  /*1190*/  LDC.64 R8, c[0x0][0x3a0] ;  /* 0x0000e800ff087b82 */ /* 0x004e700000000a00 */
[----:B------:R-:W2:Y:S01]  /*11a0*/  LDC.64 R6, c[0x0][0x398] ;  /* 0x0000e600ff067b82 */ /* 0x000ea20000000a00 */
[----:B0-----:R-:W-:-:S05]  /*11b0*/  IMAD.WIDE R18, R2, 0x4, R18 ;  /* 0x0000000402127825 */ /* 0x001fca00078e0212 */
[----:B------:R-:W1:Y:S02]  /*11c0*/  LDG.E R13, desc[UR8][R18.64] ;  /* 0x00000008120d7981 */ /* 0x000e64000c1e1900 */
[----:B-1----:R-:W-:-:S06]  /*11d0*/  IMAD.WIDE R8, R13, 0x4, R8 ;  /* 0x000000040d087825 */ /* 0x002fcc00078e0208 */
[----:B------:R-:W3:Y:S01]  /*11e0*/  LDG.E R9, desc[UR8][R8.64] ;  /* 0x0000000808097981 */ /* 0x000ee2000c1e1900 */
[----:B--2---:R-:W-:-:S06]  /*11f0*/  IMAD.WIDE R6, R13, 0x4, R6 ;  /* 0x000000040d067825 */ /* 0x004fcc00078e0206 */
[----:B------:R3:W5:Y:S01]  /*1200*/  LDG.E R6, desc[UR8][R6.64] ;  /* 0x0000000806067981 */ /* 0x000762000c1e1900 */
[----:B------:R-:W-:Y:S01]  /*1210*/  BSSY.RECONVERGENT B2, `(.L_x_19) ;  /* 0x000001f000027945 */ /* 0x000fe20003800200 */
[----:B---3--:R-:W-:Y:S02]  /*1220*/  SHF.R.S32.HI R7, RZ, 0x1f, R9 ;  /* 0x0000001fff077819 */ /* 0x008fe40000011409 */
[----:B------:R-:W-:-:S05]  /*1230*/  IADD3 R31, P0, PT, R9, R3, RZ ;  /* 0x00000003091f7210 */ /* 0x000fca0007f1e0ff */
[----:B------:R-:W-:-:S05]  /*1240*/  IMAD.X R12, R7, 0x1, R4, P0 ;  /* 0x00000001070c7824 */ /* 0x000fca00000e0604 */
[----:B------:R-:W-:-:S04]  /*1250*/  LOP3.LUT R10, R12, R7, RZ, 0xfc, !PT ;  /* 0x000000070c0a7212 */ /* 0x000fc800078efcff */
[----:B------:R-:W-:-:S13]  /*1260*/  ISETP.NE.U32.AND P0, PT, R10, RZ, PT ;  /* 0x000000ff0a00720c */ /* 0x000fda0003f05070 */
[----:B------:R-:W-:Y:S05]  /*1270*/  @P0 BRA `(.L_x_20) ;  /* 0x0000000000500947 */ /* 0x000fea0003800000 */
        /* <DEDUP_REMOVED lines=20> */
.L_x_20:
[----:B------:R-:W-:Y:S01]  /*13c0*/  IMAD.MOV.U32 R10, RZ, RZ, R12 ;  /* 0x000000ffff0a7224 */ /* 0x000fe200078e000c */
[----:B------:R-:W-:-:S07]  /*13d0*/  MOV R8, 0x13f0 ;  /* 0x000013f000087802 */ /* 0x000fce0000000f00 */
[----:B-----5:R-:W-:Y:S05]  /*13e0*/  CALL.REL.NOINC `($__internal_0_$__cuda_sm20_div_s64) ;  /* 0x0000000800a87944 */ /* 0x020fea0003c00000 */
[----:B------:R-:W-:-:S07]  /*13f0*/  IMAD.MOV.U32 R21, RZ, RZ, R10 ;  /* 0x000000ffff157224 */ /* 0x000fce00078e000a */
.L_x_21:
[----:B------:R-:W-:Y:S05]  /*1400*/  BSYNC.RECONVERGENT B2 ;  /* 0x0000000000027941 */ /* 0x000fea0003800200 */
.L_x_19:
[----:B------:R-:W0:Y:S02]  /*1410*/  LDC.64 R8, c[0x0][0x3c0] ;  /* 0x0000f000ff087b82 */ /* 0x000e240000000a00 */
[----:B0-----:R-:W-:-:S05]  /*1420*/  IMAD.WIDE R8, R13, 0x8, R8 ;  /* 0x000000080d087825 */ /* 0x001fca00078e0208 */
[----:B------:R-:W2:Y:S01]  /*1430*/  ATOMG.E.MAX.S64.STRONG.GPU PT, R10, desc[UR8][R8.64], R26 ;  /* 0x8000001a080a79a8 */ /* 0x000ea200091ef708 */
[----:B-----5:R-:W-:Y:S02]  /*1440*/  SHF.R.S32.HI R12, RZ, 0x1f, R6 ;  /* 0x0000001fff0c7819 */ /* 0x020fe40000011406 */
[----:B------:R-:W-:-:S03]  /*1450*/  SHF.R.S32.HI R7, RZ, 0x1f, R21 ;  /* 0x0000001fff077819 */ /* 0x000fc60000011415 */
[-C--:B------:R-:W-:Y:S02]  /*1460*/  IMAD R12, R12, R21.reuse, RZ ;  /* 0x000000150c0c7224 */ /* 0x080fe400078e02ff */
[----:B------:R-:W-:-:S04]  /*1470*/  IMAD.WIDE.U32 R20, R6, R21, RZ ;  /* 0x0000001506147225 */ /* 0x000fc800078e00ff */
[----:B------:R-:W-:-:S05]  /*1480*/  IMAD R7, R6, R7, R12 ;  /* 0x0000000706077224 */ /* 0x000fca00078e020c */
[----:B------:R-:W-:-:S05]  /*1490*/  IADD3 R12, PT, PT, R21, R7, RZ ;  /* 0x00000007150c7210 */ /* 0x000fca0007ffe0ff */
[----:B------:R-:W-:Y:S01]  /*14a0*/  IMAD R23, R12, 0xc, RZ ;  /* 0x0000000c0c177824 */ /* 0x000fe200078e02ff */
[----:B--2---:R-:W-:-:S04]  /*14b0*/  ISETP.GT.U32.AND P0, PT, R26, R10, PT ;  /* 0x0000000a1a00720c */ /* 0x004fc80003f04070 */
[----:B------:R-:W-:-:S04]  /*14c0*/  ISETP.GT.AND.EX P0, PT, R27, R11, PT, P0 ;  /* 0x0000000b1b00720c */ /* 0x000fc80003f04300 */
[----:B------:R-:W-:Y:S02]  /*14d0*/  SEL R6, R26, R10, P0 ;  /* 0x0000000a1a067207 */ /* 0x000fe40000000000 */
[----:B------:R-:W-:Y:S02]  /*14e0*/  SEL R7, R27, R11, P0 ;  /* 0x0000000b1b077207 */ /* 0x000fe40000000000 */
[----:B------:R-:W0:Y:S01]  /*14f0*/  LDC.64 R10, c[0x0][0x3a0] ;  /* 0x0000e800ff0a7b82 */ /* 0x000e220000000a00 */
[----:B------:R-:W-:-:S04]  /*1500*/  IMAD.WIDE.U32 R20, R20, 0xc, R6 ;  /* 0x0000000c14147825 */ /* 0x000fc800078e0006 */
[----:B------:R-:W-:-:S03]  /*1510*/  IMAD.IADD R23, R21, 0x1, R23 ;  /* 0x0000000115177824 */ /* 0x000fc600078e0217 */
[----:B------:R-:W1:Y:S01]  /*1520*/  LDC.64 R6, c[0x0][0x398] ;  /* 0x0000e600ff067b82 */ /* 0x000e620000000a00 */
[----:B------:R-:W-:-:S05]  /*1530*/  IMAD.MOV.U32 R22, RZ, RZ, R20 ;  /* 0x000000ffff167224 */ /* 0x000fca00078e0014 */
[----:B------:R2:W-:Y:S04]  /*1540*/  REDG.E.MAX.S64.STRONG.GPU desc[UR8][R8.64], R22 ;  /* 0x000000160800798e */ /* 0x0005e8000d12e708 */
[----:B------:R-:W0:Y:S02]  /*1550*/  LDG.E R13, desc[UR8][R18.64+0x4] ;  /* 0x00000408120d7981 */ /* 0x000e24000c1e1900 */
[----:B0-----:R-:W-:-:S05]  /*1560*/  IMAD.WIDE R10, R13, 0x4, R10 ;  /* 0x000000040d0a7825 */ /* 0x001fca00078e020a */
[----:B------:R-:W3:Y:S01]  /*1570*/  LDG.E R12, desc[UR8][R10.64] ;  /* 0x000000080a0c7981 */ /* 0x000ee2000c1e1900 */
[----:B-1----:R-:W-:-:S06]  /*1580*/  IMAD.WIDE R6, R13, 0x4, R6 ;  /* 0x000000040d067825 */ /* 0x002fcc00078e0206 */
[----:B------:R3:W5:Y:S01]  /*1590*/  LDG.E R6, desc[UR8][R6.64] ;  /* 0x0000000806067981 */ /* 0x000762000c1e1900 */
[----:B------:R-:W-:Y:S01]  /*15a0*/  BSSY.RECONVERGENT B2, `(.L_x_22) ;  /* 0x000001f000027945 */ /* 0x000fe20003800200 */
[----:B---3--:R-:W-:Y:S02]  /*15b0*/  SHF.R.S32.HI R7, RZ, 0x1f, R12 ;  /* 0x0000001fff077819 */ /* 0x008fe4000001140c */
[----:B------:R-:W-:-:S04]  /*15c0*/  IADD3 R31, P0, PT, R12, R3, RZ ;  /* 0x000000030c1f7210 */ /* 0x000fc80007f1e0ff */
[----:B------:R-:W-:-:S04]  /*15d0*/  IADD3.X R10, PT, PT, R7, R4, RZ, P0, !PT ;  /* 0x00000004070a7210 */ /* 0x000fc800007fe4ff */
[----:B--2---:R-:W-:-:S04]  /*15e0*/  LOP3.LUT R8, R10, R7, RZ, 0xfc, !PT ;  /* 0x000000070a087212 */ /* 0x004fc800078efcff */
[----:B------:R-:W-:-:S13]  /*15f0*/  ISETP.NE.U32.AND P0, PT, R8, RZ, PT ;  /* 0x000000ff0800720c */ /* 0x000fda0003f05070 */
[----:B------:R-:W-:Y:S05]  /*1600*/  @P0 BRA `(.L_x_23) ;  /* 0x0000000000500947 */ /* 0x000fea0003800000 */
        /* <DEDUP_REMOVED lines=20> */
.L_x_23:
[----:B------:R-:W-:Y:S02]  /*1750*/  MOV R9, R12 ;  /* 0x0000000c00097202 */ /* 0x000fe40000000f00 */
[----:B------:R-:W-:-:S07]  /*1760*/  MOV R8, 0x1780 ;  /* 0x0000178000087802 */ /* 0x000fce0000000f00 */
[----:B-----5:R-:W-:Y:S05]  /*1770*/  CALL.REL.NOINC `($__internal_0_$__cuda_sm20_div_s64) ;  /* 0x0000000400c47944 */ /* 0x020fea0003c00000 */
[----:B------:R-:W-:-:S07]  /*1780*/  IMAD.MOV.U32 R7, RZ, RZ, R10 ;  /* 0x000000ffff077224 */ /* 0x000fce00078e000a */
.L_x_24:
[----:B------:R-:W-:Y:S05]  /*1790*/  BSYNC.RECONVERGENT B2 ;  /* 0x0000000000027941 */ /* 0x000fea0003800200 */
.L_x_22:
[----:B------:R-:W0:Y:S01]  /*17a0*/  LDC.64 R8, c[0x0][0x3c0] ;  /* 0x0000f000ff087b82 */ /* 0x000e220000000a00 */
[----:B------:R-:W-:Y:S01]  /*17b0*/  MOV R10, R20 ;  /* 0x00000014000a7202 */ /* 0x000fe20000000f00 */
[----:B------:R-:W-:Y:S02]  /*17c0*/  IMAD.MOV.U32 R11, RZ, RZ, R23 ;  /* 0x000000ffff0b7224 */ /* 0x000fe400078e0017 */
        /* <DEDUP_REMOVED lines=12> */
[----:B------:R-:W-:-:S03]  /*1890*/  SEL R27, R23, R11, P0 ;  /* 0x0000000b171b7207 */ /* 0x000fc60000000000 */
[----:B------:R-:W-:-:S04]  /*18a0*/  IMAD.WIDE.U32 R26, R12, 0xc, R26 ;  /* 0x0000000c0c1a7825 */ /* 0x000fc800078e001a */
[----:B------:R-:W-:Y:S01]  /*18b0*/  IMAD.IADD R27, R27, 0x1, R7 ;  /* 0x000000011b1b7824 */ /* 0x000fe200078e0207 */
[----:B------:R-:W-:-:S03]  /*18c0*/  MOV R6, R26 ;  /* 0x0000001a00067202 */ /* 0x000fc60000000f00 */
[----:B------:R-:W-:-:S05]  /*18d0*/  IMAD.MOV.U32 R7, RZ, RZ, R27 ;  /* 0x000000ffff077224 */ /* 0x000fca00078e001b */
[----:B------:R0:W-:Y:S01]  /*18e0*/  REDG.E.MAX.S64.STRONG.GPU desc[UR8][R8.64], R6 ;  /* 0x000000060800798e */ /* 0x0001e2000d12e708 */
[----:B------:R-:W-:-:S07]  /*18f0*/  IADD3 R2, PT, PT, R2, 0x2, RZ ;  /* 0x0000000202027810 */ /* 0x000fce0007ffe0ff */
.L_x_18:
[----:B------:R-:W-:Y:S05]  /*1900*/  BSYNC.RECONVERGENT B1 ;  /* 0x0000000000017941 */ /* 0x000fea0003800200 */
.L_x_17:
[----:B------:R-:W-:-:S04]  /*1910*/  LOP3.LUT R5, R5, 0x1, RZ, 0xc0, !PT ;  /* 0x0000000105057812 */ /* 0x000fc800078ec0ff */
[----:B------:R-:W-:-:S13]  /*1920*/  ISETP.NE.U32.AND P0, PT, R5, 0x1, PT ;  /* 0x000000010500780c */ /* 0x000fda0003f05070 */
[----:B------:R-:W-:Y:S05]  /*1930*/  @P0 BRA `(.L_x_1) ;  /* 0x0000000000f80947 */ /* 0x000fea0003800000 */
[----:B0-----:R-:W0:Y:S08]  /*1940*/  LDC.64 R6, c[0x0][0x390] ;  /* 0x0000e400ff067b82 */ /* 0x001e300000000a00 */
[----:B--2---:R-:W1:Y:S08]  /*1950*/  LDC.64 R10, c[0x0][0x3a0] ;  /* 0x0000e800ff0a7b82 */ /* 0x004e700000000a00 */
[----:B------:R-:W2:Y:S01]  /*1960*/  LDC.64 R8, c[0x0][0x398] ;  /* 0x0000e600ff087b82 */ /* 0x000ea20000000a00 */
[----:B0-----:R-:W-:-:S05]  /*1970*/  IMAD.WIDE R6, R2, 0x4, R6 ;  /* 0x0000000402067825 */ /* 0x001fca00078e0206 */
[----:B------:R-:W1:Y:S02]  /*1980*/  LDG.E R5, desc[UR8][R6.64] ;  /* 0x0000000806057981 */ /* 0x000e64000c1e1900 */
[----:B-1----:R-:W-:-:S06]  /*1990*/  IMAD.WIDE R10, R5, 0x4, R10 ;  /* 0x00000004050a7825 */ /* 0x002fcc00078e020a */
[----:B------:R-:W3:Y:S01]  /*19a0*/  LDG.E R11, desc[UR8][R10.64] ;  /* 0x000000080a0b7981 */ /* 0x000ee2000c1e1900 */
[----:B--2---:R-:W-:-:S05]  /*19b0*/  IMAD.WIDE R8, R5, 0x4, R8 ;  /* 0x0000000405087825 */ /* 0x004fca00078e0208 */
[----:B------:R0:W5:Y:S01]  /*19c0*/  LDG.E R2, desc[UR8][R8.64] ;  /* 0x0000000808027981 */ /* 0x000162000c1e1900 */
[----:B------:R-:W-:Y:S01]  /*19d0*/  BSSY.RECONVERGENT B1, `(.L_x_25) ;  /* 0x000001f000017945 */ /* 0x000fe20003800200 */
[----:B---3--:R-:W-:Y:S02]  /*19e0*/  IADD3 R31, P0, PT, R11, R3, RZ ;  /* 0x000000030b1f7210 */ /* 0x008fe40007f1e0ff */
[----:B------:R-:W-:-:S05]  /*19f0*/  SHF.R.S32.HI R7, RZ, 0x1f, R11 ;  /* 0x0000001fff077819 */ /* 0x000fca000001140b */
        /* <DEDUP_REMOVED lines=20> */
[----:B------:R-:W-:Y:S02]  /*1b40*/  @P1 IADD3 R7, PT, PT, R7, 0x1, RZ ;  /* 0x0000000107071810 */ /* 0x000fe40007ffe0ff */
[----:B------:R-:W-:-:S05]  /*1b50*/  @!P2 LOP3.LUT R7, RZ, R11, RZ, 0x33, !PT ;  /* 0x0000000bff07a212 */ /* 0x000fca00078e33ff */
[----:B------:R-:W-:Y:S01]  /*1b60*/  IMAD.MOV.U32 R10, RZ, RZ, R7 ;  /* 0x000000ffff0a7224 */ /* 0x000fe200078e0007 */
[----:B------:R-:W-:Y:S06]  /*1b70*/  BRA `(.L_x_27) ;  /* 0x0000000000107947 */ /* 0x000fec0003800000 */
.L_x_26:
[----:B------:R-:W-:Y:S01]  /*1b80*/  MOV R10, R4 ;  /* 0x00000004000a7202 */ /* 0x000fe20000000f00 */
[----:B------:R-:W-:Y:S01]  /*1b90*/  IMAD.MOV.U32 R9, RZ, RZ, R11 ;  /* 0x000000ffff097224 */ /* 0x000fe200078e000b */
[----:B------:R-:W-:-:S07]  /*1ba0*/  MOV R8, 0x1bc0 ;  /* 0x00001bc000087802 */ /* 0x000fce0000000f00 */
[----:B-----5:R-:W-:Y:S05]  /*1bb0*/  CALL.REL.NOINC `($__internal_0_$__cuda_sm20_div_s64) ;  /* 0x0000000000b47944 */ /* 0x020fea0003c00000 */
.L_x_27:
[----:B------:R-:W-:Y:S05]  /*1bc0*/  BSYNC.RECONVERGENT B1 ;  /* 0x0000000000017941 */ /* 0x000fea0003800200 */
.L_x_25:
[----:B------:R-:W0:Y:S02]  /*1bd0*/  LDC.64 R6, c[0x0][0x3c0] ;  /* 0x0000f000ff067b82 */ /* 0x000e240000000a00 */
[----:B0-----:R-:W-:Y:S01]  /*1be0*/  IMAD.WIDE R4, R5, 0x8, R6 ;  /* 0x0000000805047825 */ /* 0x001fe200078e0206 */
[----:B------:R-:W-:-:S03]  /*1bf0*/  MOV R6, R26 ;  /* 0x0000001a00067202 */ /* 0x000fc60000000f00 */
[----:B------:R-:W-:-:S06]  /*1c00*/  IMAD.MOV.U32 R7, RZ, RZ, R27 ;  /* 0x000000ffff077224 */ /* 0x000fcc00078e001b */
[----:B------:R-:W2:Y:S01]  /*1c10*/  ATOMG.E.MAX.S64.STRONG.GPU PT, R6, desc[UR8][R4.64], R6 ;  /* 0x80000006040679a8 */ /* 0x000ea200091ef708 */
[----:B-----5:R-:W-:Y:S01]  /*1c20*/  SHF.R.S32.HI R3, RZ, 0x1f, R2 ;  /* 0x0000001fff037819 */ /* 0x020fe20000011402 */
[----:B------:R-:W-:Y:S01]  /*1c30*/  IMAD.WIDE.U32 R8, R2, R10, RZ ;  /* 0x0000000a02087225 */ /* 0x000fe200078e00ff */
[----:B------:R-:W-:-:S03]  /*1c40*/  SHF.R.S32.HI R11, RZ, 0x1f, R10 ;  /* 0x0000001fff0b7819 */ /* 0x000fc6000001140a */
[----:B------:R-:W-:-:S04]  /*1c50*/  IMAD R3, R3, R10, RZ ;  /* 0x0000000a03037224 */ /* 0x000fc800078e02ff */
        /* <DEDUP_REMOVED lines=11> */
[----:B------:R1:W-:Y:S02]  /*1d10*/  REDG.E.MAX.S64.STRONG.GPU desc[UR8][R4.64], R2 ;  /* 0x000000020400798e */ /* 0x0003e4000d12e708 */
.L_x_1:
[----:B------:R-:W-:Y:S05]  /*1d20*/  BSYNC B0 ;  /* 0x0000000000007941 */ /* 0x000fea0003800000 */
.L_x_0:
[----:B-1----:R-:W1:Y:S01]  /*1d30*/  LDC.64 R2, c[0x0][0x3c8] ;  /* 0x0000f200ff027b82 */ /* 0x002e620000000a00 */
[----:B------:R-:W3:Y:S07]  /*1d40*/  LDCU.64 UR6, c[0x0][0x3b8] ;  /* 0x00007700ff0677ac */ /* 0x000eee0008000a00 */
[----:B------:R-:W4:Y:S08]  /*1d50*/  LDC.64 R4, c[0x0][0x3d0] ;  /* 0x0000f400ff047b82 */ /* 0x000f300000000a00 */
[----:B0-----:R-:W0:Y:S01]  /*1d60*/  LDC.64 R6, c[0x0][0x3d8] ;  /* 0x0000f600ff067b82 */ /* 0x001e220000000a00 */
[----:B-1----:R-:W-:-:S05]  /*1d70*/  IMAD.WIDE R2, R0, 0x8, R2 ;  /* 0x0000000800027825 */ /* 0x002fca00078e0202 */
[----:B------:R1:W-:Y:S04]  /*1d80*/  STG.E.64 desc[UR8][R2.64], R26 ;  /* 0x0000001a02007986 */ /* 0x0003e8000c101b08 */
[----:B------:R-:W5:Y:S01]  /*1d90*/  LDG.E.64 R14, desc[UR8][R14.64] ;  /* 0x000000080e0e7981 */ /* 0x000f62000c1e1b00 */
[----:B---3--:R-:W-:Y:S01]  /*1da0*/  UIMAD.WIDE.U32 UR4, UR6, 0xc, URZ ;  /* 0x0000000c060478a5 */ /* 0x008fe2000f8e00ff */
[----:B----4-:R-:W-:Y:S01]  /*1db0*/  IMAD.WIDE R4, R0, 0x8, R4 ;  /* 0x0000000800047825 */ /* 0x010fe200078e0204 */
[----:B------:R-:W-:Y:S01]  /*1dc0*/  UIMAD UR6, UR7, 0xc, URZ ;  /* 0x0000000c070678a4 */ /* 0x000fe2000f8e02ff */
[----:B------:R-:W-:Y:S03]  /*1dd0*/  BSSY.RECONVERGENT B0, `(.L_x_28) ;  /* 0x0000009000007945 */ /* 0x000fe60003800200 */
[----:B------:R-:W-:Y:S01]  /*1de0*/  UIADD3 UR5, UPT, UPT, UR5, UR6, URZ ;  /* 0x0000000605057290 */ /* 0x000fe2000fffe0ff */
[----:B------:R-:W-:Y:S01]  /*1df0*/  ISETP.GT.U32.AND P0, PT, R26, UR4, PT ;  /* 0x000000041a007c0c */ /* 0x000fe2000bf04070 */
[----:B0-----:R-:W-:Y:S01]  /*1e00*/  IMAD.WIDE R6, R0, 0x8, R6 ;  /* 0x0000000800067825 */ /* 0x001fe200078e0206 */
[----:B-1----:R-:W-:-:S03]  /*1e10*/  CS2R R2, SRZ ;  /* 0x0000000000027805 */ /* 0x002fc6000001ff00 */
[----:B------:R-:W-:Y:S01]  /*1e20*/  ISETP.GT.AND.EX P0, PT, R27, UR5, PT, P0 ;  /* 0x000000051b007c0c */ /* 0x000fe2000bf04300 */
[----:B-----5:R0:W-:-:S12]  /*1e30*/  STG.E.64 desc[UR8][R4.64], R14 ;  /* 0x0000000e04007986 */ /* 0x0201d8000c101b08 */
[----:B------:R-:W-:Y:S05]  /*1e40*/  @P0 BRA `(.L_x_29) ;  /* 0x0000000000040947 */ /* 0x000fea0003800000 */
[----:B------:R1:W5:Y:S02]  /*1e50*/  LDG.E.64 R2, desc[UR8][R16.64] ;  /* 0x0000000810027981 */ /* 0x000364000c1e1b00 */
.L_x_29:
[----:B------:R-:W-:Y:S05]  /*1e60*/  BSYNC.RECONVERGENT B0 ;  /* 0x0000000000007941 */ /* 0x000fea0003800200 */
.L_x_28:
[----:B-----5:R-:W-:Y:S01]  /*1e70*/  STG.E.64 desc[UR8][R6.64], R2 ;  /* 0x0000000206007986 */ /* 0x020fe2000c101b08 */
[----:B------:R-:W-:Y:S05]  /*1e80*/  EXIT ;  /* 0x000000000000794d */ /* 0x000fea0003800000 */
        .weak           $__internal_0_$__cuda_sm20_div_s64
        .type           $__internal_0_$__cuda_sm20_div_s64,@function
        .size           $__internal_0_$__cuda_sm20_div_s64,(.L_x_31 - $__internal_0_$__cuda_sm20_div_s64)
$__internal_0_$__cuda_sm20_div_s64:
[----:B------:R-:W-:Y:S02]  /*1e90*/  IADD3 R24, P1, PT, RZ, -R9, RZ ;  /* 0x80000009ff187210 */ /* 0x000fe40007f3e0ff */
[----:B------:R-:W-:Y:S02]  /*1ea0*/  ISETP.GE.AND P0, PT, R7, RZ, PT ;  /* 0x000000ff0700720c */ /* 0x000fe40003f06270 */
[----:B------:R-:W-:Y:S02]  /*1eb0*/  IADD3.X R12, PT, PT, RZ, ~R7, RZ, P1, !PT ;  /* 0x80000007ff0c7210 */ /* 0x000fe40000ffe4ff */
[----:B------:R-:W-:Y:S02]  /*1ec0*/  SEL R24, R24, R9, !P0 ;  /* 0x0000000918187207 */ /* 0x000fe40004000000 */
[----:B------:R-:W-:Y:S02]  /*1ed0*/  SEL R25, R12, R7, !P0 ;  /* 0x000000070c197207 */ /* 0x000fe40004000000 */
[----:B------:R-:W-:-:S02]  /*1ee0*/  ISETP.GE.AND P3, PT, R10, RZ, PT ;  /* 0x000000ff0a00720c */ /* 0x000fc40003f66270 */
[----:B------:R-:W0:Y:S08]  /*1ef0*/  I2F.U64.RP R32, R24 ;  /* 0x0000001800207312 */ /* 0x000e300000309000 */
[----:B0-----:R-:W0:Y:S02]  /*1f00*/  MUFU.RCP R29, R32 ;  /* 0x00000020001d7308 */ /* 0x001e240000001000 */
[----:B0-----:R-:W-:-:S06]  /*1f10*/  VIADD R29, R29, 0x1ffffffe ;  /* 0x1ffffffe1d1d7836 */ /* 0x001fcc0000000000 */
[----:B------:R-:W0:Y:S02]  /*1f20*/  F2I.U64.TRUNC R36, R29 ;  /* 0x0000001d00247311 */ /* 0x000e24000020d800 */
[----:B0-----:R-:W-:-:S04]  /*1f30*/  IMAD.WIDE.U32 R40, R36, R24, RZ ;  /* 0x0000001824287225 */ /* 0x001fc800078e00ff */
[C---:B------:R-:W-:Y:S01]  /*1f40*/  IMAD R11, R36.reuse, R25, R41 ;  /* 0x00000019240b7224 */ /* 0x040fe200078e0229 */
[----:B------:R-:W-:Y:S01]  /*1f50*/  IADD3 R30, P0, PT, RZ, -R40, RZ ;  /* 0x80000028ff1e7210 */ /* 0x000fe20007f1e0ff */
[----:B------:R-:W-:Y:S02]  /*1f60*/  IMAD.MOV.U32 R41, RZ, RZ, R36 ;  /* 0x000000ffff297224 */ /* 0x000fe400078e0024 */
[----:B------:R-:W-:Y:S02]  /*1f70*/  IMAD R12, R37, R24, R11 ;  /* 0x00000018250c7224 */ /* 0x000fe400078e020b */
[----:B------:R-:W-:-:S03]  /*1f80*/  IMAD.HI.U32 R40, R36, R30, RZ ;  /* 0x0000001e24287227 */ /* 0x000fc600078e00ff */
[----:B------:R-:W-:-:S05]  /*1f90*/  IADD3.X R12, PT, PT, RZ, ~R12, RZ, P0, !PT ;  /* 0x8000000cff0c7210 */ /* 0x000fca00007fe4ff */
[----:B------:R-:W-:-:S04]  /*1fa0*/  IMAD.WIDE.U32 R40, P0, R36, R12, R40 ;  /* 0x0000000c24287225 */ /* 0x000fc80007800028 */
[C---:B------:R-:W-:Y:S02]  /*1fb0*/  IMAD R11, R37.reuse, R12, RZ ;  /* 0x0000000c250b7224 */ /* 0x040fe400078e02ff */
[----:B------:R-:W-:-:S04]  /*1fc0*/  IMAD.HI.U32 R30, P1, R37, R30, R40 ;  /* 0x0000001e251e7227 */ /* 0x000fc80007820028 */
[----:B------:R-:W-:Y:S01]  /*1fd0*/  IMAD.HI.U32 R12, R37, R12, RZ ;  /* 0x0000000c250c7227 */ /* 0x000fe200078e00ff */
[----:B------:R-:W-:-:S04]  /*1fe0*/  IADD3 R33, P2, PT, R11, R30, RZ ;  /* 0x0000001e0b217210 */ /* 0x000fc80007f5e0ff */
[----:B------:R-:W-:Y:S01]  /*1ff0*/  IADD3.X R11, PT, PT, R12, R37, RZ, P0, !PT ;  /* 0x000000250c0b7210 */ /* 0x000fe200007fe4ff */
[----:B------:R-:W-:-:S03]  /*2000*/  IMAD.WIDE.U32 R36, R33, R24, RZ ;  /* 0x0000001821247225 */ /* 0x000fc600078e00ff */
[----:B------:R-:W-:Y:S01]  /*2010*/  IADD3.X R11, PT, PT, RZ, RZ, R11, P2, P1 ;  /* 0x000000ffff0b7210 */ /* 0x000fe200017e240b */
[----:B------:R-:W-:Y:S01]  /*2020*/  IMAD R12, R33, R25, R37 ;  /* 0x00000019210c7224 */ /* 0x000fe200078e0225 */
[----:B------:R-:W-:Y:S01]  /*2030*/  IADD3 R30, P0, PT, RZ, -R36, RZ ;  /* 0x80000024ff1e7210 */ /* 0x000fe20007f1e0ff */
[----:B------:R-:W-:Y:S02]  /*2040*/  HFMA2 R37, -RZ, RZ, 0, 0 ;  /* 0x00000000ff257431 */ /* 0x000fe400000001ff */
[----:B------:R-:W-:Y:S02]  /*2050*/  IMAD R12, R11, R24, R12 ;  /* 0x000000180b0c7224 */ /* 0x000fe400078e020c */
[----:B------:R-:W-:-:S04]  /*2060*/  IMAD.HI.U32 R32, R33, R30, RZ ;  /* 0x0000001e21207227 */ /* 0x000fc800078e00ff */
[----:B------:R-:W-:-:S04]  /*2070*/  IMAD.X R12, RZ, RZ, ~R12, P0 ;  /* 0x000000ffff0c7224 */ /* 0x000fc800000e0e0c */
[----:B------:R-:W-:-:S04]  /*2080*/  IMAD.WIDE.U32 R32, P0, R33, R12, R32 ;  /* 0x0000000c21207225 */ /* 0x000fc80007800020 */
[----:B------:R-:W-:Y:S01]  /*2090*/  IMAD.HI.U32 R29, P1, R11, R30, R32 ;  /* 0x0000001e0b1d7227 */ /* 0x000fe20007820020 */
[----:B------:R-:W-:-:S03]  /*20a0*/  IADD3 R32, P4, PT, RZ, -R31, RZ ;  /* 0x8000001fff207210 */ /* 0x000fc60007f9e0ff */
[CC--:B------:R-:W-:Y:S01]  /*20b0*/  IMAD R30, R11.reuse, R12.reuse, RZ ;  /* 0x0000000c0b1e7224 */ /* 0x0c0fe200078e02ff */
[----:B------:R-:W-:Y:S01]  /*20c0*/  SEL R32, R32, R31, !P3 ;  /* 0x0000001f20207207 */ /* 0x000fe20005800000 */
[----:B------:R-:W-:Y:S01]  /*20d0*/  IMAD.HI.U32 R12, R11, R12, RZ ;  /* 0x0000000c0b0c7227 */ /* 0x000fe200078e00ff */
[-C--:B------:R-:W-:Y:S02]  /*20e0*/  IADD3.X R31, PT, PT, RZ, ~R10.reuse, RZ, P4, !PT ;  /* 0x8000000aff1f7210 */ /* 0x080fe400027fe4ff */
[----:B------:R-:W-:Y:S01]  /*20f0*/  IADD3 R29, P2, PT, R30, R29, RZ ;  /* 0x0000001d1e1d7210 */ /* 0x000fe20007f5e0ff */
[----:B------:R-:W-:Y:S01]  /*2100*/  IMAD.X R12, R12, 0x1, R11, P0 ;  /* 0x000000010c0c7824 */ /* 0x000fe200000e060b */
[-C--:B------:R-:W-:Y:S02]  /*2110*/  SEL R30, R31, R10.reuse, !P3 ;  /* 0x0000000a1f1e7207 */ /* 0x080fe40005800000 */
[----:B------:R-:W-:Y:S01]  /*2120*/  LOP3.LUT R10, R7, R10, RZ, 0x3c, !PT ;  /* 0x0000000a070a7212 */ /* 0x000fe200078e3cff */
[----:B------:R-:W-:-:S04]  /*2130*/  IMAD.HI.U32 R36, R29, R32, RZ ;  /* 0x000000201d247227 */ /* 0x000fc800078e00ff */
[----:B------:R-:W-:Y:S01]  /*2140*/  IMAD.WIDE.U32 R36, R29, R30, R36 ;  /* 0x0000001e1d247225 */ /* 0x000fe200078e0024 */
[----:B------:R-:W-:-:S05]  /*2150*/  IADD3.X R29, PT, PT, RZ, RZ, R12, P2, P1 ;  /* 0x000000ffff1d7210 */ /* 0x000fca00017e240c */
[----:B------:R-:W-:-:S04]  /*2160*/  IMAD.HI.U32 R36, P0, R29, R32, R36 ;  /* 0x000000201d247227 */ /* 0x000fc80007800024 */
[CC--:B------:R-:W-:Y:S02]  /*2170*/  IMAD R11, R29.reuse, R30.reuse, RZ ;  /* 0x0000001e1d0b7224 */ /* 0x0c0fe400078e02ff */
[----:B------:R-:W-:-:S03]  /*2180*/  IMAD.HI.U32 R12, R29, R30, RZ ;  /* 0x0000001e1d0c7227 */ /* 0x000fc600078e00ff */
[----:B------:R-:W-:Y:S01]  /*2190*/  IADD3 R11, P1, PT, R11, R36, RZ ;  /* 0x000000240b0b7210 */ /* 0x000fe20007f3e0ff */
[----:B------:R-:W-:-:S04]  /*21a0*/  IMAD.X R12, RZ, RZ, R12, P0 ;  /* 0x000000ffff0c7224 */ /* 0x000fc800000e060c */
[----:B------:R-:W-:Y:S01]  /*21b0*/  IMAD.WIDE.U32 R36, R11, R24, RZ ;  /* 0x000000180b247225 */ /* 0x000fe200078e00ff */
[----:B------:R-:W-:-:S03]  /*21c0*/  IADD3.X R29, PT, PT, RZ, R12, RZ, P1, !PT ;  /* 0x0000000cff1d7210 */ /* 0x000fc60000ffe4ff */
[----:B------:R-:W-:Y:S01]  /*21d0*/  IMAD R12, R11, R25, R37 ;  /* 0x000000190b0c7224 */ /* 0x000fe200078e0225 */
[----:B------:R-:W-:-:S03]  /*21e0*/  IADD3 R31, P1, PT, -R36, R32, RZ ;  /* 0x00000020241f7210 */ /* 0x000fc60007f3e1ff */
[-C--:B------:R-:W-:Y:S01]  /*21f0*/  IMAD R29, R29, R24.reuse, R12 ;  /* 0x000000181d1d7224 */ /* 0x080fe200078e020c */
[----:B------:R-:W-:-:S03]  /*2200*/  ISETP.GE.U32.AND P0, PT, R31, R24, PT ;  /* 0x000000181f00720c */ /* 0x000fc60003f06070 */
[----:B------:R-:W-:Y:S01]  /*2210*/  IMAD.X R29, R30, 0x1, ~R29, P1 ;  /* 0x000000011e1d7824 */ /* 0x000fe200008e0e1d */
[----:B------:R-:W-:-:S04]  /*2220*/  IADD3 R12, P1, PT, R31, -R24, RZ ;  /* 0x800000181f0c7210 */ /* 0x000fc80007f3e0ff */
[CC--:B------:R-:W-:Y:S02]  /*2230*/  ISETP.GE.U32.AND.EX P0, PT, R29.reuse, R25.reuse, PT, P0 ;  /* 0x000000191d00720c */ /* 0x0c0fe40003f06100 */
[----:B------:R-:W-:Y:S02]  /*2240*/  IADD3.X R30, PT, PT, R29, ~R25, RZ, P1, !PT ;  /* 0x800000191d1e7210 */ /* 0x000fe40000ffe4ff */
[----:B------:R-:W-:Y:S01]  /*2250*/  SEL R31, R12, R31, P0 ;  /* 0x0000001f0c1f7207 */ /* 0x000fe20000000000 */
[----:B------:R-:W-:Y:S01]  /*2260*/  VIADD R12, R11, 0x1 ;  /* 0x000000010b0c7836 */ /* 0x000fe20000000000 */
[----:B------:R-:W-:Y:S02]  /*2270*/  SEL R29, R30, R29, P0 ;  /* 0x0000001d1e1d7207 */ /* 0x000fe40000000000 */
[----:B------:R-:W-:Y:S02]  /*2280*/  ISETP.GE.AND P1, PT, R10, RZ, PT ;  /* 0x000000ff0a00720c */ /* 0x000fe40003f26270 */
[----:B------:R-:W-:-:S02]  /*2290*/  SEL R12, R12, R11, P0 ;  /* 0x0000000b0c0c7207 */ /* 0x000fc40000000000 */
[----:B------:R-:W-:Y:S02]  /*22a0*/  ISETP.GE.U32.AND P0, PT, R31, R24, PT ;  /* 0x000000181f00720c */ /* 0x000fe40003f06070 */
[----:B------:R-:W-:Y:S02]  /*22b0*/  IADD3 R11, PT, PT, R12, 0x1, RZ ;  /* 0x000000010c0b7810 */ /* 0x000fe40007ffe0ff */
[----:B------:R-:W-:-:S04]  /*22c0*/  ISETP.GE.U32.AND.EX P0, PT, R29, R25, PT, P0 ;  /* 0x000000191d00720c */ /* 0x000fc80003f06100 */
[----:B------:R-:W-:Y:S02]  /*22d0*/  SEL R11, R11, R12, P0 ;  /* 0x0000000c0b0b7207 */ /* 0x000fe40000000000 */
[----:B------:R-:W-:Y:S02]  /*22e0*/  ISETP.NE.U32.AND P0, PT, R9, RZ, PT ;  /* 0x000000ff0900720c */ /* 0x000fe40003f05070 */
[----:B------:R-:W-:Y:S01]  /*22f0*/  MOV R9, 0x0 ;  /* 0x0000000000097802 */ /* 0x000fe20000000f00 */
[----:B------:R-:W-:Y:S01]  /*2300*/  IMAD.MOV R10, RZ, RZ, -R11 ;  /* 0x000000ffff0a7224 */ /* 0x000fe200078e0a0b */
[----:B------:R-:W-:-:S04]  /*2310*/  ISETP.NE.AND.EX P0, PT, R7, RZ, PT, P0 ;  /* 0x000000ff0700720c */ /* 0x000fc80003f05300 */
[----:B------:R-:W-:-:S04]  /*2320*/  SEL R10, R10, R11, !P1 ;  /* 0x0000000b0a0a7207 */ /* 0x000fc80004800000 */
[----:B------:R-:W-:Y:S01]  /*2330*/  SEL R10, R10, 0xffffffff, P0 ;  /* 0xffffffff0a0a7807 */ /* 0x000fe20000000000 */
[----:B------:R-:W-:Y:S06]  /*2340*/  RET.REL.NODEC R8 `(_Z16evacuationKerneliPKiS0_S0_S0_PKxS2_xPxS3_S3_S3_) ;  /* 0xffffffdc082c7950 */ /* 0x000fec0003c3ffff */
.L_x_30:
[----:B------:R-:W-:-:S00]  /*2350*/  BRA `(.L_x_30) ;  /* 0xfffffffc00fc7947 */ /* 0x000fc0000383ffff */
[----:B------:R-:W-:-:S00]  /*2360*/  NOP ;  /* 0x0000000000007918 */ /* 0x000fc00000000000 */
        /* <DEDUP_REMOVED lines=9> */
.L_x_31:


//--------------------- .nv.shared.reserved.0     --------------------------
	.section	.nv.shared.reserved.0,"aw",@nobits
	.weak		__nv_reservedSMEM_offset_0_alias
	.size		__nv_reservedSMEM_offset_0_alias, 0, 64
	.other		__nv_reservedSMEM_offset_0_alias,@"STO_CUDA_RESERVED_SHARED STV_DEFAULT"
__nv_reservedSMEM_offset_0_alias:
	.zero		0
	.zero		64


//--------------------- .nv.constant0._Z16evacuationKerneliPKiS0_S0_S0_PKxS2_xPxS3_S3_S3_ --------------------------
	.section	.nv.constant0._Z16evacuationKerneliPKiS0_S0_S0_PKxS2_xPxS3_S3_S3_,"a",@progbits
	.sectionflags	@""
	.align	4
.nv.constant0._Z16evacuationKerneliPKiS0_S0_S0_PKxS2_xPxS3_S3_S3_:
	.zero		992


//--------------------- SYMBOLS --------------------------

	.type		.nv.reservedSmem.offset0,@object
	.size		.nv.reservedSmem.offset0,0x4
